	.headerflags	@"EF_CUDA_TEXMODE_UNIFIED EF_CUDA_64BIT_ADDRESS EF_CUDA_SM80 EF_CUDA_VIRTUAL_SM(EF_CUDA_SM80)"
	.elftype	@"ET_EXEC"


//--------------------- .nv.info                  --------------------------
	.section	.nv.info,"",@"SHT_CUDA_INFO"
	.align	4


	//----- nvinfo : EIATTR_REGCOUNT
	.align		4
        /*0000*/ 	.byte	0x04, 0x2f
        /*0002*/ 	.short	(.L_1 - .L_0)
	.align		4
.L_0:
        /*0004*/ 	.word	index@(candidate4)
        /*0008*/ 	.word	0x00000072


	//----- nvinfo : EIATTR_MAX_STACK_SIZE
	.align		4
.L_1:
        /*000c*/ 	.byte	0x04, 0x23
        /*000e*/ 	.short	(.L_3 - .L_2)
	.align		4
.L_2:
        /*0010*/ 	.word	index@(candidate4)
        /*0014*/ 	.word	0x00000000


	//----- nvinfo : EIATTR_MIN_STACK_SIZE
	.align		4
.L_3:
        /*0018*/ 	.byte	0x04, 0x12
        /*001a*/ 	.short	(.L_5 - .L_4)
	.align		4
.L_4:
        /*001c*/ 	.word	index@(candidate4)
        /*0020*/ 	.word	0x00000000


	//----- nvinfo : EIATTR_FRAME_SIZE
	.align		4
.L_5:
        /*0024*/ 	.byte	0x04, 0x11
        /*0026*/ 	.short	(.L_7 - .L_6)
	.align		4
.L_6:
        /*0028*/ 	.word	index@(candidate4)
        /*002c*/ 	.word	0x00000000
.L_7:


//--------------------- .nv.info.candidate4       --------------------------
	.section	.nv.info.candidate4,"",@"SHT_CUDA_INFO"
	.align	4


	//----- nvinfo : EIATTR_CUDA_API_VERSION
	.align		4
        /*0000*/ 	.byte	0x04, 0x37
        /*0002*/ 	.short	(.L_9 - .L_8)
.L_8:
        /*0004*/ 	.word	0x00000075


	//----- nvinfo : EIATTR_SW2861232_WAR
	.align		4
.L_9:
        /*0008*/ 	.byte	0x01, 0x35
	.zero		2


	//----- nvinfo : EIATTR_PARAM_CBANK
	.align		4
        /*000c*/ 	.byte	0x04, 0x0a
        /*000e*/ 	.short	(.L_11 - .L_10)
	.align		4
.L_10:
        /*0010*/ 	.word	index@(.nv.constant0.candidate4)
        /*0014*/ 	.short	0x0160
        /*0016*/ 	.short	0x0018


	//----- nvinfo : EIATTR_CBANK_PARAM_SIZE
	.align		4
.L_11:
        /*0018*/ 	.byte	0x03, 0x19
        /*001a*/ 	.short	0x0018


	//----- nvinfo : EIATTR_KPARAM_INFO
	.align		4
        /*001c*/ 	.byte	0x04, 0x17
        /*001e*/ 	.short	(.L_13 - .L_12)
.L_12:
        /*0020*/ 	.word	0x00000000
        /*0024*/ 	.short	0x0002
        /*0026*/ 	.short	0x0010
        /*0028*/ 	.byte	0x00, 0xf0, 0x21, 0x00


	//----- nvinfo : EIATTR_KPARAM_INFO
	.align		4
.L_13:
        /*002c*/ 	.byte	0x04, 0x17
        /*002e*/ 	.short	(.L_15 - .L_14)
.L_14:
        /*0030*/ 	.word	0x00000000
        /*0034*/ 	.short	0x0001
        /*0036*/ 	.short	0x0008
        /*0038*/ 	.byte	0x00, 0xf0, 0x21, 0x00


	//----- nvinfo : EIATTR_KPARAM_INFO
	.align		4
.L_15:
        /*003c*/ 	.byte	0x04, 0x17
        /*003e*/ 	.short	(.L_17 - .L_16)
.L_16:
        /*0040*/ 	.word	0x00000000
        /*0044*/ 	.short	0x0000
        /*0046*/ 	.short	0x0000
        /*0048*/ 	.byte	0x00, 0xf0, 0x21, 0x00


	//----- nvinfo : EIATTR_MAXREG_COUNT
	.align		4
.L_17:
        /*004c*/ 	.byte	0x03, 0x1b
        /*004e*/ 	.short	0x00ff


	//----- nvinfo : EIATTR_EXIT_INSTR_OFFSETS
	.align		4
        /*0050*/ 	.byte	0x04, 0x1c
        /*0052*/ 	.short	(.L_19 - .L_18)


	//   ....[0]....
.L_18:
        /*0054*/ 	.word	0x00005520


	//----- nvinfo : EIATTR_MAX_THREADS
	.align		4
.L_19:
        /*0058*/ 	.byte	0x04, 0x05
        /*005a*/ 	.short	(.L_21 - .L_20)
.L_20:
        /*005c*/ 	.word	0x00000100
        /*0060*/ 	.word	0x00000001
        /*0064*/ 	.word	0x00000001
.L_21:


//--------------------- .nv.rel.action            --------------------------
	.section	.nv.rel.action,"",@"SHT_CUDA_RELOCINFO"
	.align	8
	.sectionentsize	8
        /*0000*/ 	.byte	0x4b, 0x00, 0x00, 0x00, 0x00, 0x00, 0x00, 0x00, 0x00, 0x02, 0x02, 0x08, 0x10, 0x0a, 0x2f, 0x22
        /* <DEDUP_REMOVED lines=13> */


//--------------------- .nv.constant0.candidate4  --------------------------
	.section	.nv.constant0.candidate4,"a",@progbits
	.align	4
.nv.constant0.candidate4:
	.zero		376


//--------------------- .text.candidate4          --------------------------
	.section	.text.candidate4,"ax",@progbits
	.sectionflags	@"SHF_BARRIERS=1"
	.sectioninfo	@"SHI_REGISTERS=114"
	.align	128
        .global         candidate4
        .type           candidate4,@function
        .size           candidate4,(.L_x_3 - candidate4)
        .other          candidate4,@"STO_CUDA_ENTRY STV_DEFAULT"
candidate4:
.text.candidate4:
[----:B------:R-:W-:-:S02]  /*0000*/  MOV R1, c[0x0][0x28] ;  /* 0x00000a0000017a02 */ /* 0x000fc40000000f00 */
[----:B------:R-:W0:Y:S01]  /*0010*/  S2R R3, SR_CTAID.X ;  /* 0x0000000000037919 */ /* 0x000e220000002500 */
[----:B------:R-:W-:Y:S01]  /*0020*/  HFMA2.MMA R2, -RZ, RZ, 0, 0 ;  /* 0x00000000ff027435 */ /* 0x000fe200000001ff */
[----:B------:R-:W-:Y:S01]  /*0030*/  MOV R81, RZ ;  /* 0x000000ff00517202 */ /* 0x000fe20000000f00 */
[----:B------:R-:W-:Y:S01]  /*0040*/  HFMA2.MMA R79, -RZ, RZ, 0, 0 ;  /* 0x00000000ff4f7435 */ /* 0x000fe200000001ff */
[----:B------:R-:W1:Y:S01]  /*0050*/  S2R R0, SR_TID.X ;  /* 0x0000000000007919 */ /* 0x000e620000002100 */
[----:B------:R-:W-:Y:S01]  /*0060*/  HFMA2.MMA R42, -RZ, RZ, 0, 0 ;  /* 0x00000000ff2a7435 */ /* 0x000fe200000001ff */
[----:B------:R-:W-:Y:S01]  /*0070*/  CS2R R56, SRZ ;  /* 0x0000000000387805 */ /* 0x000fe2000001ff00 */
[----:B------:R-:W-:Y:S01]  /*0080*/  HFMA2.MMA R89, -RZ, RZ, 0, 0 ;  /* 0x00000000ff597435 */ /* 0x000fe200000001ff */
[----:B------:R-:W-:Y:S01]  /*0090*/  CS2R R58, SRZ ;  /* 0x00000000003a7805 */ /* 0x000fe2000001ff00 */
[----:B------:R-:W-:Y:S01]  /*00a0*/  HFMA2.MMA R83, -RZ, RZ, 0, 0 ;  /* 0x00000000ff537435 */ /* 0x000fe200000001ff */
[----:B------:R-:W-:Y:S01]  /*00b0*/  CS2R R52, SRZ ;  /* 0x0000000000347805 */ /* 0x000fe2000001ff00 */
[----:B------:R-:W-:Y:S01]  /*00c0*/  HFMA2.MMA R38, -RZ, RZ, 0, 0 ;  /* 0x00000000ff267435 */ /* 0x000fe200000001ff */
[----:B------:R-:W-:Y:S01]  /*00d0*/  CS2R R46, SRZ ;  /* 0x00000000002e7805 */ /* 0x000fe2000001ff00 */
[----:B------:R-:W-:Y:S01]  /*00e0*/  CS2R R60, SRZ ;  /* 0x00000000003c7805 */ /* 0x000fe2000001ff00 */
[----:B------:R-:W-:Y:S01]  /*00f0*/  CS2R R54, SRZ ;  /* 0x0000000000367805 */ /* 0x000fe2000001ff00 */
[----:B------:R-:W-:Y:S01]  /*0100*/  CS2R R44, SRZ ;  /* 0x00000000002c7805 */ /* 0x000fe2000001ff00 */
[----:B------:R-:W-:Y:S01]  /*0110*/  CS2R R40, SRZ ;  /* 0x0000000000287805 */ /* 0x000fe2000001ff00 */
[----:B------:R-:W-:Y:S01]  /*0120*/  CS2R R48, SRZ ;  /* 0x0000000000307805 */ /* 0x000fe2000001ff00 */
[----:B------:R-:W-:Y:S01]  /*0130*/  MOV R63, RZ ;  /* 0x000000ff003f7202 */ /* 0x000fe20000000f00 */
[----:B------:R-:W-:Y:S01]  /*0140*/  CS2R R50, SRZ ;  /* 0x0000000000327805 */ /* 0x000fe2000001ff00 */
[----:B------:R-:W-:Y:S01]  /*0150*/  MOV R69, RZ ;  /* 0x000000ff00457202 */ /* 0x000fe20000000f00 */
[----:B------:R-:W-:Y:S01]  /*0160*/  CS2R R36, SRZ ;  /* 0x0000000000247805 */ /* 0x000fe2000001ff00 */
[----:B------:R-:W-:Y:S01]  /*0170*/  MOV R77, RZ ;  /* 0x000000ff004d7202 */ /* 0x000fe20000000f00 */
[----:B------:R-:W-:Y:S01]  /*0180*/  ULDC.64 UR4, c[0x0][0x118] ;  /* 0x0000460000047ab9 */ /* 0x000fe20000000a00 */
[----:B0-----:R-:W-:Y:S01]  /*0190*/  IMAD.HI R4, R3, -0x6db6db6d, R2 ;  /* 0x9249249303047827 */ /* 0x001fe200078e0202 */
[----:B------:R-:W-:-:S02]  /*01a0*/  MOV R85, RZ ;  /* 0x000000ff00557202 */ /* 0x000fc40000000f00 */
[----:B-1----:R-:W-:Y:S02]  /*01b0*/  SHF.R.S32.HI R2, RZ, 0x6, R0 ;  /* 0x00000006ff027819 */ /* 0x002fe40000011400 */
[----:B------:R-:W-:Y:S02]  /*01c0*/  SHF.R.U32.HI R5, RZ, 0x1f, R4 ;  /* 0x0000001fff057819 */ /* 0x000fe40000011604 */
[----:B------:R-:W-:Y:S02]  /*01d0*/  LOP3.LUT R7, R0, 0x7, RZ, 0xc0, !PT ;  /* 0x0000000700077812 */ /* 0x000fe400078ec0ff */
[----:B------:R-:W-:Y:S02]  /*01e0*/  LEA.HI.SX32 R5, R4, R5, 0x1e ;  /* 0x0000000504057211 */ /* 0x000fe400078ff2ff */
[----:B------:R-:W-:Y:S01]  /*01f0*/  LOP3.LUT R4, R0, 0x38, RZ, 0xc0, !PT ;  /* 0x0000003800047812 */ /* 0x000fe200078ec0ff */
[----:B------:R-:W-:Y:S01]  /*0200*/  IMAD R7, R2, 0xc40, R7 ;  /* 0x00000c4002077824 */ /* 0x000fe200078e0207 */
[C---:B------:R-:W-:Y:S01]  /*0210*/  SHF.L.U32 R9, R0.reuse, 0x3, RZ ;  /* 0x0000000300097819 */ /* 0x040fe200000006ff */
[C---:B------:R-:W-:Y:S01]  /*0220*/  IMAD R2, R5.reuse, 0x1c0, RZ ;  /* 0x000001c005027824 */ /* 0x040fe200078e02ff */
[----:B------:R-:W-:Y:S01]  /*0230*/  SHF.R.U32.HI R4, RZ, 0x3, R4 ;  /* 0x00000003ff047819 */ /* 0x000fe20000011604 */
[----:B------:R-:W-:Y:S01]  /*0240*/  IMAD R3, R5, -0x7, R3 ;  /* 0xfffffff905037824 */ /* 0x000fe200078e0203 */
[----:B------:R-:W-:-:S02]  /*0250*/  LOP3.LUT R8, R0, 0x1f, RZ, 0xc0, !PT ;  /* 0x0000001f00087812 */ /* 0x000fc400078ec0ff */
[----:B------:R-:W-:Y:S02]  /*0260*/  IADD3 R6, R2, R7, RZ ;  /* 0x0000000702067210 */ /* 0x000fe40007ffe0ff */
[----:B------:R-:W-:Y:S02]  /*0270*/  SHF.R.S32.HI R7, RZ, 0x5, R0 ;  /* 0x00000005ff077819 */ /* 0x000fe40000011400 */
[----:B------:R-:W-:Y:S02]  /*0280*/  LEA R5, R3, R6, 0x3 ;  /* 0x0000000603057211 */ /* 0x000fe400078e18ff */
[----:B------:R-:W-:Y:S02]  /*0290*/  SHF.L.U32 R11, R7, 0x6, RZ ;  /* 0x00000006070b7819 */ /* 0x000fe400000006ff */
[----:B------:R-:W-:Y:S01]  /*02a0*/  MOV R6, RZ ;  /* 0x000000ff00067202 */ /* 0x000fe20000000f00 */
[----:B------:R-:W-:Y:S01]  /*02b0*/  IMAD R5, R4, 0x38, R5 ;  /* 0x0000003804057824 */ /* 0x000fe200078e0205 */
[----:B------:R-:W-:-:S02]  /*02c0*/  LOP3.LUT R9, R9, 0xf8, RZ, 0xc0, !PT ;  /* 0x000000f809097812 */ /* 0x000fc400078ec0ff */
[----:B------:R-:W-:Y:S02]  /*02d0*/  LEA R10, R7, 0x2000, 0xb ;  /* 0x00002000070a7811 */ /* 0x000fe400078e58ff */
[----:B------:R-:W-:-:S02]  /*02e0*/  LOP3.LUT R11, R11, 0xffffffc0, R8, 0xe2, !PT ;  /* 0xffffffc00b0b7812 */ /* 0x000fc400078ee208 */
.L_x_1:
[----:B------:R-:W-:Y:S01]  /*02f0*/  MOV R4, 0x4 ;  /* 0x0000000400047802 */ /* 0x000fe20000000f00 */
[C---:B------:R-:W-:Y:S01]  /*0300*/  IMAD R13, R6.reuse, 0x18800, R5 ;  /* 0x00018800060d7824 */ /* 0x040fe200078e0205 */
[----:B------:R-:W-:Y:S01]  /*0310*/  LEA R15, R6, R11, 0x5 ;  /* 0x0000000b060f7211 */ /* 0x000fe200078e28ff */
[----:B------:R-:W-:Y:S06]  /*0320*/  BAR.SYNC 0x0 ;  /* 0x0000000000007b1d */ /* 0x000fec0000000000 */
[----:B------:R-:W-:-:S04]  /*0330*/  IMAD.WIDE R14, R15, R4, c[0x0][0x168] ;  /* 0x00005a000f0e7625 */ /* 0x000fc800078e0204 */
[----:B------:R-:W-:Y:S01]  /*0340*/  IMAD.WIDE R12, R13, R4, c[0x0][0x160] ;  /* 0x000058000d0c7625 */ /* 0x000fe200078e0204 */
[----:B------:R-:W2:Y:S04]  /*0350*/  LDG.E.CONSTANT R19, [R14.64] ;  /* 0x000000040e137981 */ /* 0x000ea8000c1e9900 */
[----:B------:R-:W3:Y:S04]  /*0360*/  LDG.E.CONSTANT R29, [R14.64+0x800] ;  /* 0x000800040e1d7981 */ /* 0x000ee8000c1e9900 */
[----:B------:R-:W4:Y:S04]  /*0370*/  LDG.E.CONSTANT R31, [R14.64+0x1000] ;  /* 0x001000040e1f7981 */ /* 0x000f28000c1e9900 */
[----:B------:R-:W5:Y:S04]  /*0380*/  LDG.E.CONSTANT R33, [R14.64+0x1800] ;  /* 0x001800040e217981 */ /* 0x000f68000c1e9900 */
        /* <DEDUP_REMOVED lines=12> */
[----:B------:R-:W5:Y:S04]  /*0450*/  LDG.E.CONSTANT R17, [R12.64] ;  /* 0x000000040c117981 */ /* 0x000f68000c1e9900 */
[----:B------:R-:W5:Y:S04]  /*0460*/  LDG.E.CONSTANT R21, [R12.64+0xc400] ;  /* 0x00c400040c157981 */ /* 0x000f68000c1e9900 */
[----:B------:R-:W5:Y:S04]  /*0470*/  LDG.E.CONSTANT R23, [R12.64+0x18800] ;  /* 0x018800040c177981 */ /* 0x000f68000c1e9900 */
[----:B------:R-:W5:Y:S04]  /*0480*/  LDG.E.CONSTANT R25, [R12.64+0x24c00] ;  /* 0x024c00040c197981 */ /* 0x000f68000c1e9900 */
[----:B------:R-:W5:Y:S04]  /*0490*/  LDG.E.CONSTANT R27, [R12.64+0x31000] ;  /* 0x031000040c1b7981 */ /* 0x000f68000c1e9900 */
[----:B------:R-:W5:Y:S04]  /*04a0*/  LDG.E.CONSTANT R39, [R12.64+0x3d400] ;  /* 0x03d400040c277981 */ /* 0x000f68000c1e9900 */
[----:B------:R-:W5:Y:S04]  /*04b0*/  LDG.E.CONSTANT R43, [R12.64+0x49800] ;  /* 0x049800040c2b7981 */ /* 0x000f68000c1e9900 */
[----:B------:R-:W5:Y:S01]  /*04c0*/  LDG.E.CONSTANT R67, [R12.64+0x55c00] ;  /* 0x055c00040c437981 */ /* 0x000f62000c1e9900 */
[----:B------:R-:W-:-:S04]  /*04d0*/  IADD3 R6, R6, 0x1, RZ ;  /* 0x0000000106067810 */ /* 0x000fc80007ffe0ff */
[----:B------:R-:W-:Y:S01]  /*04e0*/  ISETP.GE.U32.AND P0, PT, R6, 0x2, PT ;  /* 0x000000020600780c */ /* 0x000fe20003f06070 */
[----:B--2---:R-:W-:Y:S04]  /*04f0*/  STS [R0.X4+0x2000], R19 ;  /* 0x0020001300007388 */ /* 0x004fe80000004800 */
[----:B---3--:R-:W-:Y:S04]  /*0500*/  STS [R0.X4+0x2400], R29 ;  /* 0x0024001d00007388 */ /* 0x008fe80000004800 */
[----:B----4-:R-:W-:Y:S04]  /*0510*/  STS [R0.X4+0x2800], R31 ;  /* 0x0028001f00007388 */ /* 0x010fe80000004800 */
[----:B-----5:R-:W-:Y:S04]  /*0520*/  STS [R0.X4+0x2c00], R33 ;  /* 0x002c002100007388 */ /* 0x020fe80000004800 */
[----:B------:R-:W-:Y:S04]  /*0530*/  STS [R0.X4+0x3000], R35 ;  /* 0x0030002300007388 */ /* 0x000fe80000004800 */
        /* <DEDUP_REMOVED lines=11> */
[----:B------:R-:W-:Y:S04]  /*05f0*/  STS [R0.X4], R17 ;  /* 0x0000001100007388 */ /* 0x000fe80000004800 */
[----:B------:R-:W-:Y:S04]  /*0600*/  STS [R0.X4+0x400], R21 ;  /* 0x0004001500007388 */ /* 0x000fe80000004800 */
[----:B------:R-:W-:Y:S04]  /*0610*/  STS [R0.X4+0x800], R23 ;  /* 0x0008001700007388 */ /* 0x000fe80000004800 */
[----:B------:R-:W-:Y:S04]  /*0620*/  STS [R0.X4+0xc00], R25 ;  /* 0x000c001900007388 */ /* 0x000fe80000004800 */
[----:B------:R-:W-:Y:S04]  /*0630*/  STS [R0.X4+0x1000], R27 ;  /* 0x0010001b00007388 */ /* 0x000fe80000004800 */
[----:B------:R-:W-:Y:S04]  /*0640*/  STS [R0.X4+0x1400], R39 ;  /* 0x0014002700007388 */ /* 0x000fe80000004800 */
[----:B------:R-:W-:Y:S04]  /*0650*/  STS [R0.X4+0x1800], R43 ;  /* 0x0018002b00007388 */ /* 0x000fe80000004800 */
[----:B------:R-:W-:Y:S04]  /*0660*/  STS [R0.X4+0x1c00], R67 ;  /* 0x001c004300007388 */ /* 0x000fe80000004800 */
[----:B------:R-:W-:Y:S06]  /*0670*/  BAR.SYNC 0x0 ;  /* 0x0000000000007b1d */ /* 0x000fec0000000000 */
[----:B------:R-:W-:Y:S04]  /*0680*/  LDS.64 R74, [R9] ;  /* 0x00000000094a7984 */ /* 0x000fe80000000a00 */
[----:B------:R-:W0:Y:S04]  /*0690*/  LDS.128 R32, [R10] ;  /* 0x000000000a207984 */ /* 0x000e280000000c00 */
[----:B------:R-:W1:Y:S04]  /*06a0*/  LDS.64 R72, [R9+0x100] ;  /* 0x0001000009487984 */ /* 0x000e680000000a00 */
[----:B------:R-:W2:Y:S04]  /*06b0*/  LDS.64 R70, [R9+0x200] ;  /* 0x0002000009467984 */ /* 0x000ea80000000a00 */
[----:B------:R-:W3:Y:S04]  /*06c0*/  LDS.128 R16, [R10+0x80] ;  /* 0x000080000a107984 */ /* 0x000ee80000000c00 */
[----:B------:R-:W4:Y:S04]  /*06d0*/  LDS.64 R64, [R9+0x300] ;  /* 0x0003000009407984 */ /* 0x000f280000000a00 */
[----:B------:R-:W5:Y:S04]  /*06e0*/  LDS.128 R20, [R10+0x200] ;  /* 0x000200000a147984 */ /* 0x000f680000000c00 */
[----:B------:R-:W5:Y:S04]  /*06f0*/  LDS.128 R24, [R10+0x180] ;  /* 0x000180000a187984 */ /* 0x000f680000000c00 */
[----:B------:R-:W5:Y:S04]  /*0700*/  LDS.128 R12, [R10+0x280] ;  /* 0x000280000a0c7984 */ /* 0x000f680000000c00 */
[----:B------:R-:W5:Y:S01]  /*0710*/  LDS.128 R28, [R10+0x100] ;  /* 0x000100000a1c7984 */ /* 0x000f620000000c00 */
[----:B0-----:R-:W-:-:S02]  /*0720*/  FFMA R85, R32, R74, R85 ;  /* 0x0000004a20557223 */ /* 0x001fc40000000055 */
[----:B------:R-:W-:Y:S02]  /*0730*/  FFMA R32, R32, R75, R36 ;  /* 0x0000004b20207223 */ /* 0x000fe40000000024 */
[----:B-1----:R-:W-:Y:S02]  /*0740*/  FFMA R85, R72, R33, R85 ;  /* 0x0000002148557223 */ /* 0x002fe40000000055 */
[----:B------:R-:W-:Y:S02]  /*0750*/  FFMA R32, R33, R73, R32 ;  /* 0x0000004921207223 */ /* 0x000fe40000000020 */
[----:B--2---:R-:W-:Y:S02]  /*0760*/  FFMA R85, R70, R34, R85 ;  /* 0x0000002246557223 */ /* 0x004fe40000000055 */
[----:B------:R-:W-:Y:S02]  /*0770*/  FFMA R32, R34, R71, R32 ;  /* 0x0000004722207223 */ /* 0x000fe40000000020 */
[----:B---3--:R-:W-:-:S02]  /*0780*/  FFMA R37, R74, R16, R37 ;  /* 0x000000104a257223 */ /* 0x008fc40000000025 */
[----:B------:R-:W-:Y:S02]  /*0790*/  FFMA R16, R16, R75, R38 ;  /* 0x0000004b10107223 */ /* 0x000fe40000000026 */
[----:B----4-:R-:W-:Y:S02]  /*07a0*/  FFMA R87, R64, R35, R85 ;  /* 0x0000002340577223 */ /* 0x010fe40000000055 */
[----:B------:R-:W-:Y:S02]  /*07b0*/  FFMA R82, R35, R65, R32 ;  /* 0x0000004123527223 */ /* 0x000fe40000000020 */
[----:B------:R-:W0:Y:S01]  /*07c0*/  LDS.128 R32, [R10+0x380] ;  /* 0x000380000a207984 */ /* 0x000e220000000c00 */
[-C--:B------:R-:W-:Y:S02]  /*07d0*/  FFMA R37, R72, R17.reuse, R37 ;  /* 0x0000001148257223 */ /* 0x080fe40000000025 */
[----:B------:R-:W-:Y:S02]  /*07e0*/  FFMA R16, R73, R17, R16 ;  /* 0x0000001149107223 */ /* 0x000fe40000000010 */
[----:B------:R-:W-:-:S02]  /*07f0*/  FFMA R17, R70, R18, R37 ;  /* 0x0000001246117223 */ /* 0x000fc40000000025 */
[----:B------:R-:W-:Y:S01]  /*0800*/  FFMA R16, R18, R71, R16 ;  /* 0x0000004712107223 */ /* 0x000fe20000000010 */
[----:B------:R-:W-:Y:S01]  /*0810*/  LDS.128 R36, [R10+0x300] ;  /* 0x000300000a247984 */ /* 0x000fe20000000c00 */
[----:B------:R-:W-:Y:S02]  /*0820*/  FFMA R85, R64, R19, R17 ;  /* 0x0000001340557223 */ /* 0x000fe40000000011 */
[----:B------:R-:W-:Y:S02]  /*0830*/  FFMA R80, R19, R65, R16 ;  /* 0x0000004113507223 */ /* 0x000fe40000000010 */
[----:B------:R-:W1:Y:S01]  /*0840*/  LDS.128 R16, [R10+0x400] ;  /* 0x000400000a107984 */ /* 0x000e620000000c00 */
[C---:B-----5:R-:W-:Y:S02]  /*0850*/  FFMA R51, R74.reuse, R20, R51 ;  /* 0x000000144a337223 */ /* 0x060fe40000000033 */
[----:B------:R-:W-:Y:S02]  /*0860*/  FFMA R83, R74, R24, R83 ;  /* 0x000000184a537223 */ /* 0x000fe40000000053 */
[----:B------:R-:W-:-:S02]  /*0870*/  FFMA R20, R20, R75, R48 ;  /* 0x0000004b14147223 */ /* 0x000fc40000000030 */
[C---:B------:R-:W-:Y:S02]  /*0880*/  FFMA R69, R74.reuse, R12, R69 ;  /* 0x0000000c4a457223 */ /* 0x040fe40000000045 */
[----:B------:R-:W-:Y:S02]  /*0890*/  FFMA R77, R74, R28, R77 ;  /* 0x0000001c4a4d7223 */ /* 0x000fe4000000004d */
[-C--:B------:R-:W-:Y:S02]  /*08a0*/  FFMA R24, R24, R75.reuse, R60 ;  /* 0x0000004b18187223 */ /* 0x080fe4000000003c */
[----:B------:R-:W-:Y:S02]  /*08b0*/  FFMA R12, R12, R75, R50 ;  /* 0x0000004b0c0c7223 */ /* 0x000fe40000000032 */
[----:B------:R-:W-:Y:S02]  /*08c0*/  FFMA R20, R73, R21, R20 ;  /* 0x0000001549147223 */ /* 0x000fe40000000014 */
[----:B------:R-:W-:-:S02]  /*08d0*/  FFMA R28, R28, R75, R54 ;  /* 0x0000004b1c1c7223 */ /* 0x000fc40000000036 */
[C---:B------:R-:W-:Y:S02]  /*08e0*/  FFMA R77, R72.reuse, R29, R77 ;  /* 0x0000001d484d7223 */ /* 0x040fe4000000004d */
[CC--:B------:R-:W-:Y:S02]  /*08f0*/  FFMA R83, R72.reuse, R25.reuse, R83 ;  /* 0x0000001948537223 */ /* 0x0c0fe40000000053 */
[----:B------:R-:W-:Y:S02]  /*0900*/  FFMA R24, R73, R25, R24 ;  /* 0x0000001949187223 */ /* 0x000fe40000000018 */
[----:B------:R-:W-:Y:S02]  /*0910*/  FFMA R51, R72, R21, R51 ;  /* 0x0000001548337223 */ /* 0x000fe40000000033 */
[----:B0-----:R-:W-:Y:S02]  /*0920*/  FFMA R49, R74, R32, R49 ;  /* 0x000000204a317223 */ /* 0x001fe40000000031 */
[----:B------:R-:W-:-:S02]  /*0930*/  FFMA R32, R32, R75, R42 ;  /* 0x0000004b20207223 */ /* 0x000fc4000000002a */
[C---:B------:R-:W-:Y:S02]  /*0940*/  FFMA R12, R73.reuse, R13, R12 ;  /* 0x0000000d490c7223 */ /* 0x040fe4000000000c */
[C---:B------:R-:W-:Y:S02]  /*0950*/  FFMA R32, R73.reuse, R33, R32 ;  /* 0x0000002149207223 */ /* 0x040fe40000000020 */
[----:B------:R-:W-:Y:S02]  /*0960*/  FFMA R69, R72, R13, R69 ;  /* 0x0000000d48457223 */ /* 0x000fe40000000045 */
[-C--:B------:R-:W-:Y:S02]  /*0970*/  FFMA R32, R34, R71.reuse, R32 ;  /* 0x0000004722207223 */ /* 0x080fe40000000020 */
        /* <DEDUP_REMOVED lines=8> */
[----:B------:R-:W-:Y:S02]  /*0a00*/  FFMA R66, R35, R65, R32 ;  /* 0x0000004123427223 */ /* 0x000fe40000000020 */
[----:B-1----:R-:W-:Y:S02]  /*0a10*/  FFMA R32, R74, R16, R41 ;  /* 0x000000104a207223 */ /* 0x002fe40000000029 */
[----:B------:R-:W-:Y:S02]  /*0a20*/  FFMA R28, R30, R71, R28 ;  /* 0x000000471e1c7223 */ /* 0x000fe4000000001c */
[C---:B------:R-:W-:Y:S02]  /*0a30*/  FFMA R83, R64.reuse, R31, R77 ;  /* 0x0000001f40537223 */ /* 0x040fe4000000004d */
[----:B------:R-:W-:Y:S02]  /*0a40*/  FFMA R51, R64, R23, R51 ;  /* 0x0000001740337223 */ /* 0x000fe40000000033 */
[----:B------:R-:W-:-:S02]  /*0a50*/  FFMA R50, R23, R65, R20 ;  /* 0x0000004117327223 */ /* 0x000fc40000000014 */
[----:B------:R-:W-:Y:S01]  /*0a60*/  FFMA R16, R16, R75, R40 ;  /* 0x0000004b10107223 */ /* 0x000fe20000000028 */
[----:B------:R-:W0:Y:S01]  /*0a70*/  LDS.128 R20, [R10+0x580] ;  /* 0x000580000a147984 */ /* 0x000e220000000c00 */
[C---:B------:R-:W-:Y:S02]  /*0a80*/  FFMA R77, R64.reuse, R27, R25 ;  /* 0x0000001b404d7223 */ /* 0x040fe40000000019 */
[----:B------:R-:W-:Y:S01]  /*0a90*/  FFMA R76, R27, R65, R24 ;  /* 0x000000411b4c7223 */ /* 0x000fe20000000018 */
[----:B------:R-:W1:Y:S01]  /*0aa0*/  LDS.128 R40, [R10+0x680] ;  /* 0x000680000a287984 */ /* 0x000e620000000c00 */
[----:B------:R-:W-:Y:S02]  /*0ab0*/  FFMA R69, R64, R15, R69 ;  /* 0x0000000f40457223 */ /* 0x000fe40000000045 */
[----:B------:R-:W-:Y:S01]  /*0ac0*/  FFMA R68, R15, R65, R12 ;  /* 0x000000410f447223 */ /* 0x000fe2000000000c */
[----:B------:R-:W2:Y:S01]  /*0ad0*/  LDS.128 R24, [R10+0x500] ;  /* 0x000500000a187984 */ /* 0x000ea20000000c00 */
[----:B------:R-:W-:-:S02]  /*0ae0*/  FFMA R49, R72, R33, R49 ;  /* 0x0000002148317223 */ /* 0x000fc40000000031 */
[----:B------:R-:W-:Y:S01]  /*0af0*/  FFMA R16, R73, R17, R16 ;  /* 0x0000001149107223 */ /* 0x000fe20000000010 */
[----:B------:R-:W3:Y:S01]  /*0b00*/  LDS.128 R12, [R10+0x600] ;  /* 0x000600000a0c7984 */ /* 0x000ee20000000c00 */
[----:B------:R-:W-:Y:S02]  /*0b10*/  FFMA R78, R31, R65, R28 ;  /* 0x000000411f4e7223 */ /* 0x000fe4000000001c */
[----:B------:R-:W-:Y:S01]  /*0b20*/  FFMA R33, R72, R17, R32 ;  /* 0x0000001148217223 */ /* 0x000fe20000000020 */
[----:B------:R-:W4:Y:S01]  /*0b30*/  LDS.128 R28, [R10+0x480] ;  /* 0x000480000a1c7984 */ /* 0x000f220000000c00 */
[----:B------:R-:W-:Y:S02]  /*0b40*/  FFMA R16, R18, R71, R16 ;  /* 0x0000004712107223 */ /* 0x000fe40000000010 */
[----:B------:R-:W-:Y:S02]  /*0b50*/  FFMA R33, R70, R18, R33 ;  /* 0x0000001246217223 */ /* 0x000fe40000000021 */
[----:B------:R-:W-:-:S02]  /*0b60*/  FFMA R89, R74, R36, R89 ;  /* 0x000000244a597223 */ /* 0x000fc40000000059 */
[----:B------:R-:W-:Y:S02]  /*0b70*/  FFMA R36, R36, R75, R63 ;  /* 0x0000004b24247223 */ /* 0x000fe4000000003f */
[----:B------:R-:W-:Y:S02]  /*0b80*/  FFMA R63, R64, R19, R33 ;  /* 0x00000013403f7223 */ /* 0x000fe40000000021 */
[----:B------:R-:W-:Y:S02]  /*0b90*/  FFMA R62, R19, R65, R16 ;  /* 0x00000041133e7223 */ /* 0x000fe40000000010 */
[----:B------:R-:W-:Y:S01]  /*0ba0*/  FFMA R67, R70, R34, R49 ;  /* 0x0000002246437223 */ /* 0x000fe20000000031 */
[----:B------:R-:W5:Y:S01]  /*0bb0*/  LDS.128 R16, [R10+0x700] ;  /* 0x000700000a107984 */ /* 0x000f620000000c00 */
[----:B------:R-:W-:Y:S02]  /*0bc0*/  FFMA R89, R72, R37, R89 ;  /* 0x0000002548597223 */ /* 0x000fe40000000059 */
[----:B------:R-:W-:-:S02]  /*0bd0*/  FFMA R67, R64, R35, R67 ;  /* 0x0000002340437223 */ /* 0x000fc40000000043 */
[----:B------:R-:W5:Y:S01]  /*0be0*/  LDS.128 R32, [R10+0x780] ;  /* 0x000780000a207984 */ /* 0x000f620000000c00 */
[----:B------:R-:W-:Y:S02]  /*0bf0*/  FFMA R36, R73, R37, R36 ;  /* 0x0000002549247223 */ /* 0x000fe40000000024 */
[----:B------:R-:W-:Y:S02]  /*0c00*/  FFMA R89, R70, R38, R89 ;  /* 0x0000002646597223 */ /* 0x000fe40000000059 */
[----:B0-----:R-:W-:Y:S02]  /*0c10*/  FFMA R61, R74, R20, R61 ;  /* 0x000000144a3d7223 */ /* 0x001fe4000000003d */
[-C--:B------:R-:W-:Y:S02]  /*0c20*/  FFMA R20, R20, R75.reuse, R46 ;  /* 0x0000004b14147223 */ /* 0x080fe4000000002e */
[----:B-1----:R-:W-:Y:S02]  /*0c30*/  FFMA R59, R74, R40, R59 ;  /* 0x000000284a3b7223 */ /* 0x002fe4000000003b */
[----:B------:R-:W-:-:S02]  /*0c40*/  FFMA R40, R40, R75, R58 ;  /* 0x0000004b28287223 */ /* 0x000fc4000000003a */
[----:B--2---:R-:W-:Y:S02]  /*0c50*/  FFMA R55, R74, R24, R55 ;  /* 0x000000184a377223 */ /* 0x004fe40000000037 */
[-C--:B------:R-:W-:Y:S02]  /*0c60*/  FFMA R24, R24, R75.reuse, R47 ;  /* 0x0000004b18187223 */ /* 0x080fe4000000002f */
[----:B---3--:R-:W-:Y:S02]  /*0c70*/  FFMA R53, R74, R12, R53 ;  /* 0x0000000c4a357223 */ /* 0x008fe40000000035 */
[----:B------:R-:W-:Y:S02]  /*0c80*/  FFMA R12, R12, R75, R52 ;  /* 0x0000004b0c0c7223 */ /* 0x000fe40000000034 */
[----:B----4-:R-:W-:Y:S02]  /*0c90*/  FFMA R45, R74, R28, R45 ;  /* 0x0000001c4a2d7223 */ /* 0x010fe4000000002d */
[----:B------:R-:W-:-:S02]  /*0ca0*/  FFMA R61, R72, R21, R61 ;  /* 0x00000015483d7223 */ /* 0x000fc4000000003d */
[C---:B------:R-:W-:Y:S02]  /*0cb0*/  FFMA R20, R73.reuse, R21, R20 ;  /* 0x0000001549147223 */ /* 0x040fe40000000014 */
[----:B------:R-:W-:Y:S02]  /*0cc0*/  FFMA R28, R28, R75, R44 ;  /* 0x0000004b1c1c7223 */ /* 0x000fe4000000002c */
[CC--:B------:R-:W-:Y:S02]  /*0cd0*/  FFMA R55, R72.reuse, R25.reuse, R55 ;  /* 0x0000001948377223 */ /* 0x0c0fe40000000037 */
[C---:B------:R-:W-:Y:S02]  /*0ce0*/  FFMA R24, R73.reuse, R25, R24 ;  /* 0x0000001949187223 */ /* 0x040fe40000000018 */
[CC--:B------:R-:W-:Y:S02]  /*0cf0*/  FFMA R21, R72.reuse, R13.reuse, R53 ;  /* 0x0000000d48157223 */ /* 0x0c0fe40000000035 */
[----:B------:R-:W-:Y:S01]  /*0d00*/  FFMA R12, R73, R13, R12 ;  /* 0x0000000d490c7223 */ /* 0x000fe2000000000c */
[----:B------:R-:W-:Y:S01]  /*0d10*/  LDS.64 R52, [R9+0x500] ;  /* 0x0005000009347984 */ /* 0x000fe20000000a00 */
[----:B------:R-:W-:-:S02]  /*0d20*/  FFMA R13, R72, R41, R59 ;  /* 0x00000029480d7223 */ /* 0x000fc4000000003b */
[C---:B------:R-:W-:Y:S02]  /*0d30*/  FFMA R40, R73.reuse, R41, R40 ;  /* 0x0000002949287223 */ /* 0x040fe40000000028 */
[----:B------:R-:W-:Y:S02]  /*0d40*/  FFMA R28, R73, R29, R28 ;  /* 0x0000001d491c7223 */ /* 0x000fe4000000001c */
[----:B------:R-:W-:Y:S02]  /*0d50*/  FFMA R55, R70, R26, R55 ;  /* 0x0000001a46377223 */ /* 0x000fe40000000037 */
[----:B------:R-:W-:Y:S02]  /*0d60*/  FFMA R24, R26, R71, R24 ;  /* 0x000000471a187223 */ /* 0x000fe40000000018 */
[----:B------:R-:W-:Y:S02]  /*0d70*/  FFMA R45, R72, R29, R45 ;  /* 0x0000001d482d7223 */ /* 0x000fe4000000002d */
[----:B------:R-:W-:-:S02]  /*0d80*/  FFMA R41, R70, R42, R13 ;  /* 0x0000002a46297223 */ /* 0x000fc4000000000d */
[-C--:B------:R-:W-:Y:S02]  /*0d90*/  FFMA R42, R42, R71.reuse, R40 ;  /* 0x000000472a2a7223 */ /* 0x080fe40000000028 */
[----:B-----5:R-:W-:Y:S02]  /*0da0*/  FFMA R40, R74, R16, R57 ;  /* 0x000000104a287223 */ /* 0x020fe40000000039 */
[----:B------:R-:W-:Y:S02]  /*0db0*/  FFMA R28, R30, R71, R28 ;  /* 0x000000471e1c7223 */ /* 0x000fe4000000001c */
[----:B------:R-:W-:Y:S02]  /*0dc0*/  FFMA R47, R70, R22, R61 ;  /* 0x00000016462f7223 */ /* 0x000fe4000000003d */
[----:B------:R-:W-:Y:S02]  /*0dd0*/  FFMA R16, R16, R75, R56 ;  /* 0x0000004b10107223 */ /* 0x000fe40000000038 */
[----:B------:R-:W-:-:S02]  /*0de0*/  FFMA R45, R70, R30, R45 ;  /* 0x0000001e462d7223 */ /* 0x000fc4000000002d */
[----:B------:R-:W-:Y:S02]  /*0df0*/  FFMA R61, R64, R27, R55 ;  /* 0x0000001b403d7223 */ /* 0x000fe40000000037 */
[----:B------:R-:W-:Y:S01]  /*0e00*/  FFMA R60, R27, R65, R24 ;  /* 0x000000411b3c7223 */ /* 0x000fe20000000018 */
[----:B------:R-:W-:Y:S01]  /*0e10*/  LDS.64 R54, [R9+0x400] ;  /* 0x0004000009367984 */ /* 0x000fe20000000a00 */
[----:B------:R-:W-:Y:S02]  /*0e20*/  FFMA R12, R14, R71, R12 ;  /* 0x000000470e0c7223 */ /* 0x000fe4000000000c */
[----:B------:R-:W-:Y:S01]  /*0e30*/  FFMA R21, R70, R14, R21 ;  /* 0x0000000e46157223 */ /* 0x000fe20000000015 */
[----:B------:R-:W0:Y:S01]  /*0e40*/  LDS.128 R24, [R10+0x10] ;  /* 0x000010000a187984 */ /* 0x000e220000000c00 */
[----:B------:R-:W-:Y:S02]  /*0e50*/  FFMA R57, R64, R43, R41 ;  /* 0x0000002b40397223 */ /* 0x000fe40000000029 */
[----:B------:R-:W-:-:S02]  /*0e60*/  FFMA R74, R74, R32, R81 ;  /* 0x000000204a4a7223 */ /* 0x000fc40000000051 */
[----:B------:R-:W-:Y:S02]  /*0e70*/  FFMA R16, R73, R17, R16 ;  /* 0x0000001149107223 */ /* 0x000fe40000000010 */
[----:B------:R-:W-:Y:S02]  /*0e80*/  FFMA R36, R38, R71, R36 ;  /* 0x0000004726247223 */ /* 0x000fe40000000024 */
[----:B------:R-:W-:Y:S02]  /*0e90*/  FFMA R45, R64, R31, R45 ;  /* 0x0000001f402d7223 */ /* 0x000fe4000000002d */
[----:B------:R-:W-:Y:S02]  /*0ea0*/  FFMA R44, R31, R65, R28 ;  /* 0x000000411f2c7223 */ /* 0x000fe4000000001c */
[----:B------:R-:W-:Y:S01]  /*0eb0*/  FFMA R41, R72, R17, R40 ;  /* 0x0000001148297223 */ /* 0x000fe20000000028 */
[----:B------:R-:W1:Y:S01]  /*0ec0*/  LDS.128 R28, [R10+0x90] ;  /* 0x000090000a1c7984 */ /* 0x000e620000000c00 */
[----:B------:R-:W-:-:S02]  /*0ed0*/  FFMA R59, R64, R15, R21 ;  /* 0x0000000f403b7223 */ /* 0x000fc40000000015 */
[----:B------:R-:W-:Y:S02]  /*0ee0*/  FFMA R58, R15, R65, R12 ;  /* 0x000000410f3a7223 */ /* 0x000fe4000000000c */
[----:B------:R-:W2:Y:S01]  /*0ef0*/  LDS.128 R12, [R10+0x110] ;  /* 0x000110000a0c7984 */ /* 0x000ea20000000c00 */
[----:B------:R-:W-:Y:S02]  /*0f00*/  FFMA R17, R72, R33, R74 ;  /* 0x0000002148117223 */ /* 0x000fe4000000004a */
[----:B------:R-:W-:Y:S02]  /*0f10*/  FFMA R16, R18, R71, R16 ;  /* 0x0000004712107223 */ /* 0x000fe40000000010 */
[----:B------:R-:W-:Y:S02]  /*0f20*/  FFMA R49, R64, R39, R89 ;  /* 0x0000002740317223 */ /* 0x000fe40000000059 */
[----:B------:R-:W-:Y:S02]  /*0f30*/  FFMA R48, R39, R65, R36 ;  /* 0x0000004127307223 */ /* 0x000fe40000000024 */
[----:B------:R-:W-:Y:S01]  /*0f40*/  FFMA R41, R70, R18, R41 ;  /* 0x0000001246297223 */ /* 0x000fe20000000029 */
[----:B------:R-:W3:Y:S01]  /*0f50*/  LDS.64 R38, [R9+0x600] ;  /* 0x0006000009267984 */ /* 0x000ee20000000a00 */
[----:B------:R-:W-:-:S02]  /*0f60*/  FFMA R20, R22, R71, R20 ;  /* 0x0000004716147223 */ /* 0x000fc40000000014 */
[----:B------:R-:W-:Y:S01]  /*0f70*/  FFMA R32, R32, R75, R79 ;  /* 0x0000004b20207223 */ /* 0x000fe2000000004f */
[----:B------:R-:W4:Y:S01]  /*0f80*/  LDS.64 R36, [R9+0x700] ;  /* 0x0007000009247984 */ /* 0x000f220000000a00 */
[----:B------:R-:W-:Y:S02]  /*0f90*/  FFMA R79, R70, R34, R17 ;  /* 0x00000022464f7223 */ /* 0x000fe40000000011 */
[C---:B------:R-:W-:Y:S01]  /*0fa0*/  FFMA R93, R64.reuse, R19, R41 ;  /* 0x00000013405d7223 */ /* 0x040fe20000000029 */
[----:B------:R-:W-:Y:S01]  /*0fb0*/  LDS.64 R74, [R9+0x900] ;  /* 0x00090000094a7984 */ /* 0x000fe20000000a00 */
[----:B------:R-:W-:Y:S02]  /*0fc0*/  FFMA R81, R19, R65, R16 ;  /* 0x0000004113517223 */ /* 0x000fe40000000010 */
[----:B------:R-:W-:Y:S01]  /*0fd0*/  FFMA R47, R64, R23, R47 ;  /* 0x00000017402f7223 */ /* 0x000fe2000000002f */
[----:B------:R-:W5:Y:S01]  /*0fe0*/  LDS.128 R16, [R10+0x210] ;  /* 0x000210000a107984 */ /* 0x000f620000000c00 */
[----:B------:R-:W-:-:S02]  /*0ff0*/  FFMA R46, R23, R65, R20 ;  /* 0x00000041172e7223 */ /* 0x000fc40000000014 */
[C---:B0-----:R-:W-:Y:S01]  /*1000*/  FFMA R87, R24.reuse, R54, R87 ;  /* 0x0000003618577223 */ /* 0x041fe20000000057 */
[----:B------:R-:W0:Y:S01]  /*1010*/  LDS.128 R20, [R10+0x190] ;  /* 0x000190000a147984 */ /* 0x000e220000000c00 */
[----:B------:R-:W-:Y:S02]  /*1020*/  FFMA R82, R24, R55, R82 ;  /* 0x0000003718527223 */ /* 0x000fe40000000052 */
[----:B------:R-:W-:Y:S02]  /*1030*/  FFMA R32, R73, R33, R32 ;  /* 0x0000002149207223 */ /* 0x000fe40000000020 */
[----:B------:R-:W-:Y:S01]  /*1040*/  FFMA R87, R52, R25, R87 ;  /* 0x0000001934577223 */ /* 0x000fe20000000057 */
[----:B------:R-:W-:Y:S01]  /*1050*/  LDS.64 R72, [R9+0xa00] ;  /* 0x000a000009487984 */ /* 0x000fe20000000a00 */
[----:B------:R-:W-:Y:S02]  /*1060*/  FFMA R82, R25, R53, R82 ;  /* 0x0000003519527223 */ /* 0x000fe40000000052 */
[----:B-1----:R-:W-:-:S02]  /*1070*/  FFMA R85, R54, R28, R85 ;  /* 0x0000001c36557223 */ /* 0x002fc40000000055 */
[----:B------:R-:W-:Y:S02]  /*1080*/  FFMA R80, R28, R55, R80 ;  /* 0x000000371c507223 */ /* 0x000fe40000000050 */
[----:B------:R-:W-:Y:S02]  /*1090*/  FFMA R32, R34, R71, R32 ;  /* 0x0000004722207223 */ /* 0x000fe40000000020 */
[----:B--2---:R-:W-:Y:S02]  /*10a0*/  FFMA R83, R54, R12, R83 ;  /* 0x0000000c36537223 */ /* 0x004fe40000000053 */
[----:B------:R-:W-:Y:S02]  /*10b0*/  FFMA R78, R12, R55, R78 ;  /* 0x000000370c4e7223 */ /* 0x000fe4000000004e */
[----:B------:R-:W-:Y:S02]  /*10c0*/  FFMA R56, R43, R65, R42 ;  /* 0x000000412b387223 */ /* 0x000fe4000000002a */
[----:B------:R-:W1:Y:S01]  /*10d0*/  LDS.128 R40, [R10+0x290] ;  /* 0x000290000a287984 */ /* 0x000e620000000c00 */
[----:B------:R-:W-:-:S02]  /*10e0*/  FFMA R85, R52, R29, R85 ;  /* 0x0000001d34557223 */ /* 0x000fc40000000055 */
[C---:B------:R-:W-:Y:S02]  /*10f0*/  FFMA R80, R53.reuse, R29, R80 ;  /* 0x0000001d35507223 */ /* 0x040fe40000000050 */
[----:B---3--:R-:W-:Y:S02]  /*1100*/  FFMA R87, R38, R26, R87 ;  /* 0x0000001a26577223 */ /* 0x008fe40000000057 */
[----:B------:R-:W-:Y:S02]  /*1110*/  FFMA R82, R26, R39, R82 ;  /* 0x000000271a527223 */ /* 0x000fe40000000052 */
[-C--:B------:R-:W-:Y:S02]  /*1120*/  FFMA R83, R52, R13.reuse, R83 ;  /* 0x0000000d34537223 */ /* 0x080fe40000000053 */
[----:B------:R-:W-:Y:S02]  /*1130*/  FFMA R78, R53, R13, R78 ;  /* 0x0000000d354e7223 */ /* 0x000fe4000000004e */
[----:B------:R-:W-:-:S02]  /*1140*/  FFMA R79, R64, R35, R79 ;  /* 0x00000023404f7223 */ /* 0x000fc4000000004f */
[----:B------:R-:W-:Y:S02]  /*1150*/  FFMA R64, R35, R65, R32 ;  /* 0x0000004123407223 */ /* 0x000fe40000000020 */
[----:B------:R-:W-:Y:S01]  /*1160*/  FFMA R65, R38, R30, R85 ;  /* 0x0000001e26417223 */ /* 0x000fe20000000055 */
[----:B------:R-:W2:Y:S01]  /*1170*/  LDS.128 R32, [R10+0x310] ;  /* 0x000310000a207984 */ /* 0x000ea20000000c00 */
[----:B------:R-:W-:Y:S02]  /*1180*/  FFMA R80, R30, R39, R80 ;  /* 0x000000271e507223 */ /* 0x000fe40000000050 */
[----:B----4-:R-:W-:Y:S02]  /*1190*/  FFMA R91, R36, R27, R87 ;  /* 0x0000001b245b7223 */ /* 0x010fe40000000057 */
[----:B------:R-:W-:Y:S02]  /*11a0*/  FFMA R88, R27, R37, R82 ;  /* 0x000000251b587223 */ /* 0x000fe40000000052 */
[----:B-----5:R-:W-:Y:S01]  /*11b0*/  FFMA R51, R54, R16, R51 ;  /* 0x0000001036337223 */ /* 0x020fe20000000033 */
[----:B------:R-:W3:Y:S01]  /*11c0*/  LDS.128 R24, [R10+0x390] ;  /* 0x000390000a187984 */ /* 0x000ee20000000c00 */
[----:B------:R-:W-:-:S02]  /*11d0*/  FFMA R50, R16, R55, R50 ;  /* 0x0000003710327223 */ /* 0x000fc40000000032 */
[----:B------:R-:W-:Y:S02]  /*11e0*/  FFMA R83, R38, R14, R83 ;  /* 0x0000000e26537223 */ /* 0x000fe40000000053 */
[----:B------:R-:W-:Y:S02]  /*11f0*/  FFMA R78, R14, R39, R78 ;  /* 0x000000270e4e7223 */ /* 0x000fe4000000004e */
[----:B0-----:R-:W-:Y:S02]  /*1200*/  FFMA R77, R54, R20, R77 ;  /* 0x00000014364d7223 */ /* 0x001fe4000000004d */
[----:B------:R-:W-:Y:S02]  /*1210*/  FFMA R76, R20, R55, R76 ;  /* 0x00000037144c7223 */ /* 0x000fe4000000004c */
[----:B------:R-:W-:Y:S02]  /*1220*/  FFMA R65, R36, R31, R65 ;  /* 0x0000001f24417223 */ /* 0x000fe40000000041 */
[----:B------:R-:W-:-:S02]  /*1230*/  FFMA R86, R31, R37, R80 ;  /* 0x000000251f567223 */ /* 0x000fc40000000050 */
[-C--:B------:R-:W-:Y:S01]  /*1240*/  FFMA R51, R52, R17.reuse, R51 ;  /* 0x0000001134337223 */ /* 0x080fe20000000033 */
[----:B------:R-:W0:Y:S01]  /*1250*/  LDS.128 R28, [R10+0x410] ;  /* 0x000410000a1c7984 */ /* 0x000e220000000c00 */
[----:B------:R-:W-:Y:S02]  /*1260*/  FFMA R50, R53, R17, R50 ;  /* 0x0000001135327223 */ /* 0x000fe40000000032 */
[----:B------:R-:W-:Y:S02]  /*1270*/  FFMA R89, R36, R15, R83 ;  /* 0x0000000f24597223 */ /* 0x000fe40000000053 */
[----:B------:R-:W-:Y:S02]  /*1280*/  FFMA R84, R15, R37, R78 ;  /* 0x000000250f547223 */ /* 0x000fe4000000004e */
[----:B------:R-:W4:Y:S01]  /*1290*/  LDS.128 R12, [R10+0x490] ;  /* 0x000490000a0c7984 */ /* 0x000f220000000c00 */
[-C--:B------:R-:W-:Y:S02]  /*12a0*/  FFMA R77, R52, R21.reuse, R77 ;  /* 0x00000015344d7223 */ /* 0x080fe4000000004d */
[----:B------:R-:W-:-:S02]  /*12b0*/  FFMA R76, R53, R21, R76 ;  /* 0x00000015354c7223 */ /* 0x000fc4000000004c */
[----:B------:R-:W-:Y:S02]  /*12c0*/  FFMA R51, R38, R18, R51 ;  /* 0x0000001226337223 */ /* 0x000fe40000000033 */
[-C--:B------:R-:W-:Y:S02]  /*12d0*/  FFMA R50, R18, R39.reuse, R50 ;  /* 0x0000002712327223 */ /* 0x080fe40000000032 */
[----:B------:R-:W-:Y:S02]  /*12e0*/  FFMA R77, R38, R22, R77 ;  /* 0x00000016264d7223 */ /* 0x000fe4000000004d */
[----:B------:R-:W-:Y:S02]  /*12f0*/  FFMA R76, R22, R39, R76 ;  /* 0x00000027164c7223 */ /* 0x000fe4000000004c */
[----:B------:R-:W-:Y:S02]  /*1300*/  FFMA R85, R36, R19, R51 ;  /* 0x0000001324557223 */ /* 0x000fe40000000033 */
[----:B------:R-:W-:-:S02]  /*1310*/  FFMA R80, R19, R37, R50 ;  /* 0x0000002513507223 */ /* 0x000fc40000000032 */
[----:B------:R-:W5:Y:S01]  /*1320*/  LDS.128 R16, [R10+0x590] ;  /* 0x000590000a107984 */ /* 0x000f620000000c00 */
[----:B------:R-:W-:Y:S02]  /*1330*/  FFMA R87, R36, R23, R77 ;  /* 0x0000001724577223 */ /* 0x000fe4000000004d */
[----:B------:R-:W-:Y:S02]  /*1340*/  FFMA R82, R23, R37, R76 ;  /* 0x0000002517527223 */ /* 0x000fe4000000004c */
[----:B------:R-:W5:Y:S01]  /*1350*/  LDS.128 R20, [R10+0x510] ;  /* 0x000510000a147984 */ /* 0x000f620000000c00 */
[----:B-1----:R-:W-:Y:S02]  /*1360*/  FFMA R69, R54, R40, R69 ;  /* 0x0000002836457223 */ /* 0x002fe40000000045 */
[----:B------:R-:W-:Y:S01]  /*1370*/  FFMA R68, R40, R55, R68 ;  /* 0x0000003728447223 */ /* 0x000fe20000000044 */
[----:B------:R-:W-:Y:S01]  /*1380*/  LDS.64 R76, [R9+0x800] ;  /* 0x00080000094c7984 */ /* 0x000fe20000000a00 */
[----:B------:R-:W-:-:S02]  /*1390*/  FFMA R69, R52, R41, R69 ;  /* 0x0000002934457223 */ /* 0x000fc40000000045 */
[----:B------:R-:W-:Y:S02]  /*13a0*/  FFMA R68, R53, R41, R68 ;  /* 0x0000002935447223 */ /* 0x000fe40000000044 */
[----:B--2---:R-:W-:Y:S02]  /*13b0*/  FFMA R49, R54, R32, R49 ;  /* 0x0000002036317223 */ /* 0x004fe40000000031 */
[-C--:B------:R-:W-:Y:S02]  /*13c0*/  FFMA R48, R32, R55.reuse, R48 ;  /* 0x0000003720307223 */ /* 0x080fe40000000030 */
[----:B---3--:R-:W-:Y:S02]  /*13d0*/  FFMA R67, R54, R24, R67 ;  /* 0x0000001836437223 */ /* 0x008fe40000000043 */
[----:B------:R-:W-:Y:S02]  /*13e0*/  FFMA R66, R24, R55, R66 ;  /* 0x0000003718427223 */ /* 0x000fe40000000042 */
[----:B------:R-:W-:-:S02]  /*13f0*/  FFMA R69, R38, R42, R69 ;  /* 0x0000002a26457223 */ /* 0x000fc40000000045 */
[----:B------:R-:W-:Y:S02]  /*1400*/  FFMA R68, R42, R39, R68 ;  /* 0x000000272a447223 */ /* 0x000fe40000000044 */
[CC--:B------:R-:W-:Y:S02]  /*1410*/  FFMA R49, R52.reuse, R33.reuse, R49 ;  /* 0x0000002134317223 */ /* 0x0c0fe40000000031 */
[C---:B------:R-:W-:Y:S02]  /*1420*/  FFMA R48, R53.reuse, R33, R48 ;  /* 0x0000002135307223 */ /* 0x040fe40000000030 */
[-C--:B------:R-:W-:Y:S02]  /*1430*/  FFMA R67, R52, R25.reuse, R67 ;  /* 0x0000001934437223 */ /* 0x080fe40000000043 */
[----:B------:R-:W-:Y:S02]  /*1440*/  FFMA R66, R53, R25, R66 ;  /* 0x0000001935427223 */ /* 0x000fe40000000042 */
[----:B0-----:R-:W-:-:S02]  /*1450*/  FFMA R63, R54, R28, R63 ;  /* 0x0000001c363f7223 */ /* 0x001fc4000000003f */
[-C--:B------:R-:W-:Y:S02]  /*1460*/  FFMA R62, R28, R55.reuse, R62 ;  /* 0x000000371c3e7223 */ /* 0x080fe4000000003e */
[----:B----4-:R-:W-:Y:S02]  /*1470*/  FFMA R45, R54, R12, R45 ;  /* 0x0000000c362d7223 */ /* 0x010fe4000000002d */
[----:B------:R-:W-:Y:S02]  /*1480*/  FFMA R44, R12, R55, R44 ;  /* 0x000000370c2c7223 */ /* 0x000fe4000000002c */
[----:B------:R-:W-:Y:S02]  /*1490*/  FFMA R51, R36, R43, R69 ;  /* 0x0000002b24337223 */ /* 0x000fe40000000045 */
[----:B------:R-:W-:Y:S02]  /*14a0*/  FFMA R50, R43, R37, R68 ;  /* 0x000000252b327223 */ /* 0x000fe40000000044 */
[----:B------:R-:W-:-:S02]  /*14b0*/  FFMA R49, R38, R34, R49 ;  /* 0x0000002226317223 */ /* 0x000fc40000000031 */
[-C--:B------:R-:W-:Y:S02]  /*14c0*/  FFMA R48, R34, R39.reuse, R48 ;  /* 0x0000002722307223 */ /* 0x080fe40000000030 */
[----:B------:R-:W-:Y:S02]  /*14d0*/  FFMA R43, R38, R26, R67 ;  /* 0x0000001a262b7223 */ /* 0x000fe40000000043 */
[----:B------:R-:W-:Y:S02]  /*14e0*/  FFMA R42, R26, R39, R66 ;  /* 0x000000271a2a7223 */ /* 0x000fe40000000042 */
[CC--:B------:R-:W-:Y:S01]  /*14f0*/  FFMA R63, R52.reuse, R29.reuse, R63 ;  /* 0x0000001d343f7223 */ /* 0x0c0fe2000000003f */
[----:B------:R-:W-:Y:S01]  /*1500*/  LDS.64 R66, [R9+0xb00] ;  /* 0x000b000009427984 */ /* 0x000fe20000000a00 */
[----:B------:R-:W-:Y:S02]  /*1510*/  FFMA R62, R53, R29, R62 ;  /* 0x0000001d353e7223 */ /* 0x000fe4000000003e */
[----:B------:R-:W-:-:S02]  /*1520*/  FFMA R45, R52, R13, R45 ;  /* 0x0000000d342d7223 */ /* 0x000fc4000000002d */
[----:B------:R-:W-:Y:S02]  /*1530*/  FFMA R44, R53, R13, R44 ;  /* 0x0000000d352c7223 */ /* 0x000fe4000000002c */
[C---:B------:R-:W-:Y:S02]  /*1540*/  FFMA R49, R36.reuse, R35, R49 ;  /* 0x0000002324317223 */ /* 0x040fe40000000031 */
[----:B------:R-:W-:Y:S02]  /*1550*/  FFMA R48, R35, R37, R48 ;  /* 0x0000002523307223 */ /* 0x000fe40000000030 */
[----:B------:R-:W0:Y:S01]  /*1560*/  LDS.128 R32, [R10+0x610] ;  /* 0x000610000a207984 */ /* 0x000e220000000c00 */
[----:B------:R-:W-:Y:S02]  /*1570*/  FFMA R43, R36, R27, R43 ;  /* 0x0000001b242b7223 */ /* 0x000fe4000000002b */
[----:B------:R-:W-:Y:S02]  /*1580*/  FFMA R42, R27, R37, R42 ;  /* 0x000000251b2a7223 */ /* 0x000fe4000000002a */
[----:B------:R-:W-:Y:S01]  /*1590*/  FFMA R41, R38, R30, R63 ;  /* 0x0000001e26297223 */ /* 0x000fe2000000003f */
[----:B------:R-:W1:Y:S01]  /*15a0*/  LDS.128 R24, [R10+0x690] ;  /* 0x000690000a187984 */ /* 0x000e620000000c00 */
[----:B------:R-:W-:-:S02]  /*15b0*/  FFMA R40, R30, R39, R62 ;  /* 0x000000271e287223 */ /* 0x000fc4000000003e */
[----:B-----5:R-:W-:Y:S02]  /*15c0*/  FFMA R47, R54, R16, R47 ;  /* 0x00000010362f7223 */ /* 0x020fe4000000002f */
[----:B------:R-:W-:Y:S02]  /*15d0*/  FFMA R46, R16, R55, R46 ;  /* 0x00000037102e7223 */ /* 0x000fe4000000002e */
[----:B------:R-:W-:Y:S02]  /*15e0*/  FFMA R45, R38, R14, R45 ;  /* 0x0000000e262d7223 */ /* 0x000fe4000000002d */
[----:B------:R-:W-:Y:S02]  /*15f0*/  FFMA R44, R14, R39, R44 ;  /* 0x000000270e2c7223 */ /* 0x000fe4000000002c */
[----:B------:R-:W-:Y:S02]  /*1600*/  FFMA R61, R54, R20, R61 ;  /* 0x00000014363d7223 */ /* 0x000fe4000000003d */
[----:B------:R-:W-:-:S02]  /*1610*/  FFMA R60, R20, R55, R60 ;  /* 0x00000037143c7223 */ /* 0x000fc4000000003c */
[----:B------:R-:W-:Y:S02]  /*1620*/  FFMA R41, R36, R31, R41 ;  /* 0x0000001f24297223 */ /* 0x000fe40000000029 */
[----:B------:R-:W-:Y:S02]  /*1630*/  FFMA R40, R31, R37, R40 ;  /* 0x000000251f287223 */ /* 0x000fe40000000028 */
[-C--:B------:R-:W-:Y:S01]  /*1640*/  FFMA R47, R52, R17.reuse, R47 ;  /* 0x00000011342f7223 */ /* 0x080fe2000000002f */
[----:B------:R-:W2:Y:S01]  /*1650*/  LDS.128 R28, [R10+0x710] ;  /* 0x000710000a1c7984 */ /* 0x000ea20000000c00 */
[----:B------:R-:W-:Y:S02]  /*1660*/  FFMA R46, R53, R17, R46 ;  /* 0x00000011352e7223 */ /* 0x000fe4000000002e */
[----:B------:R-:W-:Y:S02]  /*1670*/  FFMA R45, R36, R15, R45 ;  /* 0x0000000f242d7223 */ /* 0x000fe4000000002d */
[----:B------:R-:W-:-:S02]  /*1680*/  FFMA R44, R15, R37, R44 ;  /* 0x000000250f2c7223 */ /* 0x000fc4000000002c */
[----:B------:R-:W3:Y:S01]  /*1690*/  LDS.128 R12, [R10+0x790] ;  /* 0x000790000a0c7984 */ /* 0x000ee20000000c00 */
[-C--:B------:R-:W-:Y:S02]  /*16a0*/  FFMA R61, R52, R21.reuse, R61 ;  /* 0x00000015343d7223 */ /* 0x080fe4000000003d */
[----:B------:R-:W-:Y:S02]  /*16b0*/  FFMA R60, R53, R21, R60 ;  /* 0x00000015353c7223 */ /* 0x000fe4000000003c */
[----:B------:R-:W-:Y:S02]  /*16c0*/  FFMA R69, R38, R18, R47 ;  /* 0x0000001226457223 */ /* 0x000fe4000000002f */
[-C--:B------:R-:W-:Y:S02]  /*16d0*/  FFMA R68, R18, R39.reuse, R46 ;  /* 0x0000002712447223 */ /* 0x080fe4000000002e */
[----:B------:R-:W-:Y:S02]  /*16e0*/  FFMA R61, R38, R22, R61 ;  /* 0x00000016263d7223 */ /* 0x000fe4000000003d */
[----:B------:R-:W-:-:S02]  /*16f0*/  FFMA R60, R22, R39, R60 ;  /* 0x00000027163c7223 */ /* 0x000fc4000000003c */
[C---:B------:R-:W-:Y:S02]  /*1700*/  FFMA R69, R36.reuse, R19, R69 ;  /* 0x0000001324457223 */ /* 0x040fe40000000045 */
[----:B------:R-:W-:Y:S02]  /*1710*/  FFMA R68, R19, R37, R68 ;  /* 0x0000002513447223 */ /* 0x000fe40000000044 */
[----:B------:R-:W4:Y:S01]  /*1720*/  LDS.128 R16, [R10+0x20] ;  /* 0x000020000a107984 */ /* 0x000f220000000c00 */
[----:B------:R-:W-:Y:S02]  /*1730*/  FFMA R47, R36, R23, R61 ;  /* 0x00000017242f7223 */ /* 0x000fe4000000003d */
[----:B------:R-:W-:Y:S02]  /*1740*/  FFMA R46, R23, R37, R60 ;  /* 0x00000025172e7223 */ /* 0x000fe4000000003c */
[----:B------:R-:W5:Y:S01]  /*1750*/  LDS.128 R20, [R10+0xa0] ;  /* 0x0000a0000a147984 */ /* 0x000f620000000c00 */
[----:B0-----:R-:W-:-:S02]  /*1760*/  FFMA R59, R54, R32, R59 ;  /* 0x00000020363b7223 */ /* 0x001fc4000000003b */
[-C--:B------:R-:W-:Y:S01]  /*1770*/  FFMA R58, R32, R55.reuse, R58 ;  /* 0x00000037203a7223 */ /* 0x080fe2000000003a */
[----:B------:R-:W-:Y:S01]  /*1780*/  LDS.128 R60, [R10+0x1a0] ;  /* 0x0001a0000a3c7984 */ /* 0x000fe20000000c00 */
[----:B-1----:R-:W-:Y:S02]  /*1790*/  FFMA R57, R54, R24, R57 ;  /* 0x0000001836397223 */ /* 0x002fe40000000039 */
[----:B------:R-:W-:Y:S02]  /*17a0*/  FFMA R56, R24, R55, R56 ;  /* 0x0000003718387223 */ /* 0x000fe40000000038 */
[CC--:B------:R-:W-:Y:S02]  /*17b0*/  FFMA R59, R52.reuse, R33.reuse, R59 ;  /* 0x00000021343b7223 */ /* 0x0c0fe4000000003b */
[----:B------:R-:W-:Y:S02]  /*17c0*/  FFMA R58, R53, R33, R58 ;  /* 0x00000021353a7223 */ /* 0x000fe4000000003a */
[----:B------:R-:W-:-:S02]  /*17d0*/  FFMA R33, R52, R25, R57 ;  /* 0x0000001934217223 */ /* 0x000fc40000000039 */
[----:B--2---:R-:W-:Y:S02]  /*17e0*/  FFMA R93, R54, R28, R93 ;  /* 0x0000001c365d7223 */ /* 0x004fe4000000005d */
[----:B------:R-:W-:Y:S02]  /*17f0*/  FFMA R25, R53, R25, R56 ;  /* 0x0000001935197223 */ /* 0x000fe40000000038 */
        /* <DEDUP_REMOVED lines=9> */
[----:B----4-:R-:W-:-:S02]  /*1890*/  FFMA R91, R16, R76, R91 ;  /* 0x0000004c105b7223 */ /* 0x010fc4000000005b */
[----:B------:R-:W-:Y:S02]  /*18a0*/  FFMA R88, R16, R77, R88 ;  /* 0x0000004d10587223 */ /* 0x000fe40000000058 */
[----:B------:R-:W-:Y:S02]  /*18b0*/  FFMA R71, R38, R34, R59 ;  /* 0x0000002226477223 */ /* 0x000fe4000000003b */
[----:B------:R-:W-:Y:S02]  /*18c0*/  FFMA R70, R34, R39, R58 ;  /* 0x0000002722467223 */ /* 0x000fe4000000003a */
[----:B------:R-:W-:Y:S01]  /*18d0*/  FFMA R83, R36, R27, R33 ;  /* 0x0000001b24537223 */ /* 0x000fe20000000021 */
[----:B------:R-:W-:Y:S01]  /*18e0*/  LDS.128 R56, [R10+0x120] ;  /* 0x000120000a387984 */ /* 0x000fe20000000c00 */
[----:B------:R-:W-:Y:S02]  /*18f0*/  FFMA R78, R27, R37, R78 ;  /* 0x000000251b4e7223 */ /* 0x000fe4000000004e */
[----:B------:R-:W-:Y:S01]  /*1900*/  FFMA R93, R38, R30, R93 ;  /* 0x0000001e265d7223 */ /* 0x000fe2000000005d */
[----:B------:R-:W0:Y:S01]  /*1910*/  LDS.128 R24, [R10+0x220] ;  /* 0x000220000a187984 */ /* 0x000e220000000c00 */
[----:B------:R-:W-:-:S02]  /*1920*/  FFMA R28, R30, R39, R28 ;  /* 0x000000271e1c7223 */ /* 0x000fc4000000001c */
[----:B------:R-:W-:Y:S02]  /*1930*/  FFMA R81, R38, R14, R79 ;  /* 0x0000000e26517223 */ /* 0x000fe4000000004f */
[----:B------:R-:W-:Y:S02]  /*1940*/  FFMA R64, R14, R39, R64 ;  /* 0x000000270e407223 */ /* 0x000fe40000000040 */
[----:B-----5:R-:W-:Y:S02]  /*1950*/  FFMA R65, R76, R20, R65 ;  /* 0x000000144c417223 */ /* 0x020fe40000000041 */
[----:B------:R-:W-:Y:S02]  /*1960*/  FFMA R91, R74, R17, R91 ;  /* 0x000000114a5b7223 */ /* 0x000fe4000000005b */
[----:B------:R-:W-:Y:S02]  /*1970*/  FFMA R88, R17, R75, R88 ;  /* 0x0000004b11587223 */ /* 0x000fe40000000058 */
[----:B------:R-:W-:-:S02]  /*1980*/  FFMA R71, R36, R35, R71 ;  /* 0x0000002324477223 */ /* 0x000fc40000000047 */
[----:B------:R-:W-:Y:S02]  /*1990*/  FFMA R70, R35, R37, R70 ;  /* 0x0000002523467223 */ /* 0x000fe40000000046 */
[C---:B------:R-:W-:Y:S01]  /*19a0*/  FFMA R79, R36.reuse, R31, R93 ;  /* 0x0000001f244f7223 */ /* 0x040fe2000000005d */
[----:B------:R-:W-:Y:S01]  /*19b0*/  LDS.128 R32, [R10+0x420] ;  /* 0x000420000a207984 */ /* 0x000fe20000000c00 */
[----:B------:R-:W-:Y:S02]  /*19c0*/  FFMA R54, R31, R37, R28 ;  /* 0x000000251f367223 */ /* 0x000fe4000000001c */
[----:B------:R-:W-:Y:S01]  /*19d0*/  FFMA R81, R36, R15, R81 ;  /* 0x0000000f24517223 */ /* 0x000fe20000000051 */
[----:B------:R-:W-:Y:S01]  /*19e0*/  LDS.128 R28, [R10+0x520] ;  /* 0x000520000a1c7984 */ /* 0x000fe20000000c00 */
[----:B------:R-:W-:Y:S02]  /*19f0*/  FFMA R64, R15, R37, R64 ;  /* 0x000000250f407223 */ /* 0x000fe40000000040 */
[----:B------:R-:W-:Y:S01]  /*1a00*/  FFMA R65, R74, R21, R65 ;  /* 0x000000154a417223 */ /* 0x000fe20000000041 */
[----:B------:R-:W1:Y:S01]  /*1a10*/  LDS.128 R36, [R10+0x320] ;  /* 0x000320000a247984 */ /* 0x000e620000000c00 */
[----:B------:R-:W-:-:S02]  /*1a20*/  FFMA R91, R72, R18, R91 ;  /* 0x00000012485b7223 */ /* 0x000fc4000000005b */
[----:B------:R-:W-:Y:S01]  /*1a30*/  FFMA R52, R18, R73, R88 ;  /* 0x0000004912347223 */ /* 0x000fe20000000058 */
[----:B------:R-:W2:Y:S01]  /*1a40*/  LDS.128 R12, [R10+0x2a0] ;  /* 0x0002a0000a0c7984 */ /* 0x000ea20000000c00 */
[----:B------:R-:W-:Y:S02]  /*1a50*/  FFMA R53, R72, R22, R65 ;  /* 0x0000001648357223 */ /* 0x000fe40000000041 */
[----:B------:R-:W-:Y:S02]  /*1a60*/  FFMA R65, R66, R19, R91 ;  /* 0x0000001342417223 */ /* 0x000fe4000000005b */
[----:B------:R-:W-:Y:S02]  /*1a70*/  FFMA R52, R19, R67, R52 ;  /* 0x0000004313347223 */ /* 0x000fe40000000034 */
[----:B------:R-:W3:Y:S01]  /*1a80*/  LDS.128 R16, [R10+0x3a0] ;  /* 0x0003a0000a107984 */ /* 0x000ee20000000c00 */
[----:B------:R-:W-:Y:S02]  /*1a90*/  FFMA R86, R20, R77, R86 ;  /* 0x0000004d14567223 */ /* 0x000fe40000000056 */
[----:B------:R-:W-:-:S02]  /*1aa0*/  FFMA R53, R66, R23, R53 ;  /* 0x0000001742357223 */ /* 0x000fc40000000035 */
[----:B------:R-:W-:Y:S02]  /*1ab0*/  FFMA R86, R75, R21, R86 ;  /* 0x000000154b567223 */ /* 0x000fe40000000056 */
[----:B0-----:R-:W-:Y:S02]  /*1ac0*/  FFMA R85, R76, R24, R85 ;  /* 0x000000184c557223 */ /* 0x001fe40000000055 */
[----:B------:R-:W-:Y:S02]  /*1ad0*/  FFMA R86, R22, R73, R86 ;  /* 0x0000004916567223 */ /* 0x000fe40000000056 */
[----:B------:R-:W-:Y:S02]  /*1ae0*/  FFMA R80, R24, R77, R80 ;  /* 0x0000004d18507223 */ /* 0x000fe40000000050 */
[----:B------:R-:W-:Y:S02]  /*1af0*/  FFMA R55, R23, R67, R86 ;  /* 0x0000004317377223 */ /* 0x000fe40000000056 */
[----:B------:R-:W0:Y:S01]  /*1b00*/  LDS.128 R20, [R10+0x4a0] ;  /* 0x0004a0000a147984 */ /* 0x000e220000000c00 */
[----:B------:R-:W-:-:S02]  /*1b10*/  FFMA R85, R74, R25, R85 ;  /* 0x000000194a557223 */ /* 0x000fc40000000055 */
[C---:B------:R-:W-:Y:S02]  /*1b20*/  FFMA R80, R75.reuse, R25, R80 ;  /* 0x000000194b507223 */ /* 0x040fe40000000050 */
[----:B------:R-:W-:Y:S02]  /*1b30*/  FFMA R87, R76, R60, R87 ;  /* 0x0000003c4c577223 */ /* 0x000fe40000000057 */
[----:B------:R-:W-:Y:S02]  /*1b40*/  FFMA R80, R26, R73, R80 ;  /* 0x000000491a507223 */ /* 0x000fe40000000050 */
[----:B------:R-:W-:Y:S02]  /*1b50*/  FFMA R82, R60, R77, R82 ;  /* 0x0000004d3c527223 */ /* 0x000fe40000000052 */
[-C--:B------:R-:W-:Y:S02]  /*1b60*/  FFMA R87, R74, R61.reuse, R87 ;  /* 0x0000003d4a577223 */ /* 0x080fe40000000057 */
[----:B------:R-:W-:-:S02]  /*1b70*/  FFMA R82, R75, R61, R82 ;  /* 0x0000003d4b527223 */ /* 0x000fc40000000052 */
[----:B-1----:R-:W-:Y:S02]  /*1b80*/  FFMA R49, R76, R36, R49 ;  /* 0x000000244c317223 */ /* 0x002fe40000000031 */
[-C--:B------:R-:W-:Y:S02]  /*1b90*/  FFMA R48, R36, R77.reuse, R48 ;  /* 0x0000004d24307223 */ /* 0x080fe40000000030 */
[----:B--2---:R-:W-:Y:S02]  /*1ba0*/  FFMA R51, R76, R12, R51 ;  /* 0x0000000c4c337223 */ /* 0x004fe40000000033 */
[----:B------:R-:W-:Y:S02]  /*1bb0*/  FFMA R50, R12, R77, R50 ;  /* 0x0000004d0c327223 */ /* 0x000fe40000000032 */
[----:B------:R-:W-:Y:S02]  /*1bc0*/  FFMA R12, R72, R26, R85 ;  /* 0x0000001a480c7223 */ /* 0x000fe40000000055 */
[----:B------:R-:W-:-:S02]  /*1bd0*/  FFMA R49, R74, R37, R49 ;  /* 0x000000254a317223 */ /* 0x000fc40000000031 */
[C---:B------:R-:W-:Y:S02]  /*1be0*/  FFMA R48, R75.reuse, R37, R48 ;  /* 0x000000254b307223 */ /* 0x040fe40000000030 */
[-C--:B------:R-:W-:Y:S02]  /*1bf0*/  FFMA R51, R74, R13.reuse, R51 ;  /* 0x0000000d4a337223 */ /* 0x080fe40000000033 */
[----:B------:R-:W-:Y:S02]  /*1c00*/  FFMA R50, R75, R13, R50 ;  /* 0x0000000d4b327223 */ /* 0x000fe40000000032 */
[----:B---3--:R-:W-:Y:S02]  /*1c10*/  FFMA R43, R76, R16, R43 ;  /* 0x000000104c2b7223 */ /* 0x008fe4000000002b */
[----:B------:R-:W-:Y:S02]  /*1c20*/  FFMA R42, R16, R77, R42 ;  /* 0x0000004d102a7223 */ /* 0x000fe4000000002a */
[----:B------:R-:W-:-:S02]  /*1c30*/  FFMA R12, R66, R27, R12 ;  /* 0x0000001b420c7223 */ /* 0x000fc4000000000c */
[----:B------:R-:W-:Y:S02]  /*1c40*/  FFMA R13, R27, R67, R80 ;  /* 0x000000431b0d7223 */ /* 0x000fe40000000050 */
[----:B------:R-:W-:Y:S01]  /*1c50*/  FFMA R16, R72, R38, R49 ;  /* 0x0000002648107223 */ /* 0x000fe20000000031 */
[----:B------:R-:W1:Y:S01]  /*1c60*/  LDS.128 R24, [R10+0x5a0] ;  /* 0x0005a0000a187984 */ /* 0x000e620000000c00 */
[----:B------:R-:W-:Y:S02]  /*1c70*/  FFMA R48, R38, R73, R48 ;  /* 0x0000004926307223 */ /* 0x000fe40000000030 */
[-C--:B------:R-:W-:Y:S02]  /*1c80*/  FFMA R43, R74, R17.reuse, R43 ;  /* 0x000000114a2b7223 */ /* 0x080fe4000000002b */
[----:B------:R-:W-:Y:S02]  /*1c90*/  FFMA R42, R75, R17, R42 ;  /* 0x000000114b2a7223 */ /* 0x000fe4000000002a */
[----:B------:R-:W-:-:S02]  /*1ca0*/  FFMA R16, R66, R39, R16 ;  /* 0x0000002742107223 */ /* 0x000fc40000000010 */
[----:B------:R-:W-:Y:S02]  /*1cb0*/  FFMA R17, R39, R67, R48 ;  /* 0x0000004327117223 */ /* 0x000fe40000000030 */
[----:B------:R-:W2:Y:S01]  /*1cc0*/  LDS.128 R36, [R10+0x620] ;  /* 0x000620000a247984 */ /* 0x000ea20000000c00 */
[----:B------:R-:W-:Y:S02]  /*1cd0*/  FFMA R51, R72, R14, R51 ;  /* 0x0000000e48337223 */ /* 0x000fe40000000033 */
[----:B------:R-:W-:Y:S02]  /*1ce0*/  FFMA R50, R14, R73, R50 ;  /* 0x000000490e327223 */ /* 0x000fe40000000032 */
[----:B------:R-:W-:Y:S02]  /*1cf0*/  FFMA R49, R72, R18, R43 ;  /* 0x0000001248317223 */ /* 0x000fe4000000002b */
[----:B------:R-:W-:Y:S02]  /*1d00*/  FFMA R14, R66, R15, R51 ;  /* 0x0000000f420e7223 */ /* 0x000fe40000000033 */
[----:B------:R-:W-:-:S02]  /*1d10*/  FFMA R48, R76, R32, R41 ;  /* 0x000000204c307223 */ /* 0x000fc40000000029 */
[----:B------:R-:W-:Y:S02]  /*1d20*/  FFMA R15, R15, R67, R50 ;  /* 0x000000430f0f7223 */ /* 0x000fe40000000032 */
[----:B0-----:R-:W-:Y:S02]  /*1d30*/  FFMA R45, R76, R20, R45 ;  /* 0x000000144c2d7223 */ /* 0x001fe4000000002d */
[----:B------:R-:W-:Y:S02]  /*1d40*/  FFMA R44, R20, R77, R44 ;  /* 0x0000004d142c7223 */ /* 0x000fe4000000002c */
[----:B------:R-:W-:Y:S02]  /*1d50*/  FFMA R50, R18, R73, R42 ;  /* 0x0000004912327223 */ /* 0x000fe4000000002a */
[----:B------:R-:W-:Y:S02]  /*1d60*/  FFMA R18, R66, R19, R49 ;  /* 0x0000001342127223 */ /* 0x000fe40000000031 */
[----:B------:R-:W-:-:S02]  /*1d70*/  FFMA R61, R72, R62, R87 ;  /* 0x0000003e483d7223 */ /* 0x000fc40000000057 */
[----:B------:R-:W-:Y:S02]  /*1d80*/  FFMA R32, R32, R77, R40 ;  /* 0x0000004d20207223 */ /* 0x000fe40000000028 */
[----:B------:R-:W-:Y:S01]  /*1d90*/  FFMA R49, R74, R33, R48 ;  /* 0x000000214a317223 */ /* 0x000fe20000000030 */
[----:B------:R-:W-:Y:S01]  /*1da0*/  LDS.128 R40, [R10+0x6a0] ;  /* 0x0006a0000a287984 */ /* 0x000fe20000000c00 */
[----:B------:R-:W-:Y:S02]  /*1db0*/  FFMA R82, R62, R73, R82 ;  /* 0x000000493e527223 */ /* 0x000fe40000000052 */
[-C--:B------:R-:W-:Y:S02]  /*1dc0*/  FFMA R45, R74, R21.reuse, R45 ;  /* 0x000000154a2d7223 */ /* 0x080fe4000000002d */
[----:B------:R-:W-:Y:S02]  /*1dd0*/  FFMA R44, R75, R21, R44 ;  /* 0x000000154b2c7223 */ /* 0x000fe4000000002c */
[----:B------:R-:W-:-:S02]  /*1de0*/  FFMA R89, R76, R56, R89 ;  /* 0x000000384c597223 */ /* 0x000fc40000000059 */
[----:B------:R-:W-:Y:S02]  /*1df0*/  FFMA R61, R66, R63, R61 ;  /* 0x0000003f423d7223 */ /* 0x000fe4000000003d */
[----:B------:R-:W-:Y:S02]  /*1e00*/  FFMA R32, R75, R33, R32 ;  /* 0x000000214b207223 */ /* 0x000fe40000000020 */
[----:B------:R-:W-:Y:S02]  /*1e10*/  FFMA R49, R72, R34, R49 ;  /* 0x0000002248317223 */ /* 0x000fe40000000031 */
[----:B------:R-:W-:Y:S02]  /*1e20*/  FFMA R84, R56, R77, R84 ;  /* 0x0000004d38547223 */ /* 0x000fe40000000054 */
[----:B------:R-:W-:Y:S02]  /*1e30*/  FFMA R63, R63, R67, R82 ;  /* 0x000000433f3f7223 */ /* 0x000fe40000000052 */
[----:B------:R-:W-:-:S02]  /*1e40*/  FFMA R20, R76, R28, R47 ;  /* 0x0000001c4c147223 */ /* 0x000fc4000000002f */
[----:B------:R-:W-:Y:S02]  /*1e50*/  FFMA R87, R72, R22, R45 ;  /* 0x0000001648577223 */ /* 0x000fe4000000002d */
[----:B------:R-:W-:Y:S02]  /*1e60*/  FFMA R82, R22, R73, R44 ;  /* 0x0000004916527223 */ /* 0x000fe4000000002c */
[----:B------:R-:W-:Y:S02]  /*1e70*/  FFMA R28, R28, R77, R46 ;  /* 0x0000004d1c1c7223 */ /* 0x000fe4000000002e */
[----:B------:R-:W0:Y:S01]  /*1e80*/  LDS.128 R44, [R10+0x720] ;  /* 0x000720000a2c7984 */ /* 0x000e220000000c00 */
[----:B------:R-:W-:Y:S02]  /*1e90*/  FFMA R89, R74, R57, R89 ;  /* 0x000000394a597223 */ /* 0x000fe40000000059 */
[----:B------:R-:W-:Y:S02]  /*1ea0*/  FFMA R32, R34, R73, R32 ;  /* 0x0000004922207223 */ /* 0x000fe40000000020 */
[----:B------:R-:W-:-:S02]  /*1eb0*/  FFMA R84, R75, R57, R84 ;  /* 0x000000394b547223 */ /* 0x000fc40000000054 */
[----:B------:R-:W-:Y:S02]  /*1ec0*/  FFMA R19, R19, R67, R50 ;  /* 0x0000004313137223 */ /* 0x000fe40000000032 */
[----:B------:R-:W-:Y:S02]  /*1ed0*/  FFMA R85, R66, R35, R49 ;  /* 0x0000002342557223 */ /* 0x000fe40000000031 */
[----:B------:R-:W-:Y:S01]  /*1ee0*/  FFMA R21, R74, R29, R20 ;  /* 0x0000001d4a157223 */ /* 0x000fe20000000014 */
[----:B------:R-:W3:Y:S01]  /*1ef0*/  LDS.128 R48, [R10+0x7a0] ;  /* 0x0007a0000a307984 */ /* 0x000ee20000000c00 */
[----:B-1----:R-:W-:Y:S02]  /*1f00*/  FFMA R69, R76, R24, R69 ;  /* 0x000000184c457223 */ /* 0x002fe40000000045 */
[----:B------:R-:W-:Y:S02]  /*1f10*/  FFMA R68, R24, R77, R68 ;  /* 0x0000004d18447223 */ /* 0x000fe40000000044 */
[----:B------:R-:W-:-:S02]  /*1f20*/  FFMA R57, R72, R58, R89 ;  /* 0x0000003a48397223 */ /* 0x000fc40000000059 */
[----:B------:R-:W-:Y:S02]  /*1f30*/  FFMA R80, R35, R67, R32 ;  /* 0x0000004323507223 */ /* 0x000fe40000000020 */
[----:B------:R-:W-:Y:S02]  /*1f40*/  FFMA R84, R58, R73, R84 ;  /* 0x000000493a547223 */ /* 0x000fe40000000054 */
[----:B------:R-:W-:Y:S02]  /*1f50*/  FFMA R21, R72, R30, R21 ;  /* 0x0000001e48157223 */ /* 0x000fe40000000015 */
[-C--:B------:R-:W-:Y:S02]  /*1f60*/  FFMA R69, R74, R25.reuse, R69 ;  /* 0x000000194a457223 */ /* 0x080fe40000000045 */
[----:B------:R-:W-:Y:S02]  /*1f70*/  FFMA R68, R75, R25, R68 ;  /* 0x000000194b447223 */ /* 0x000fe40000000044 */
[----:B--2---:R-:W-:-:S02]  /*1f80*/  FFMA R32, R76, R36, R71 ;  /* 0x000000244c207223 */ /* 0x004fc40000000047 */
[----:B------:R-:W-:Y:S02]  /*1f90*/  FFMA R57, R66, R59, R57 ;  /* 0x0000003b42397223 */ /* 0x000fe40000000039 */
[----:B------:R-:W-:Y:S02]  /*1fa0*/  FFMA R59, R59, R67, R84 ;  /* 0x000000433b3b7223 */ /* 0x000fe40000000054 */
[----:B------:R-:W-:Y:S02]  /*1fb0*/  FFMA R36, R36, R77, R70 ;  /* 0x0000004d24247223 */ /* 0x000fe40000000046 */
[----:B------:R-:W-:Y:S01]  /*1fc0*/  FFMA R33, R74, R37, R32 ;  /* 0x000000254a217223 */ /* 0x000fe20000000020 */
[----:B------:R-:W-:Y:S01]  /*1fd0*/  LDS.64 R70, [R9+0xd00] ;  /* 0x000d000009467984 */ /* 0x000fe20000000a00 */
[----:B------:R-:W-:Y:S02]  /*1fe0*/  FFMA R87, R66, R23, R87 ;  /* 0x0000001742577223 */ /* 0x000fe40000000057 */
[----:B------:R-:W-:-:S02]  /*1ff0*/  FFMA R82, R23, R67, R82 ;  /* 0x0000004317527223 */ /* 0x000fc40000000052 */
[----:B------:R-:W-:Y:S02]  /*2000*/  FFMA R93, R66, R31, R21 ;  /* 0x0000001f425d7223 */ /* 0x000fe40000000015 */
[----:B------:R-:W-:Y:S01]  /*2010*/  FFMA R89, R72, R26, R69 ;  /* 0x0000001a48597223 */ /* 0x000fe20000000045 */
[----:B------:R-:W-:Y:S01]  /*2020*/  LDS.128 R20, [R10+0x30] ;  /* 0x000030000a147984 */ /* 0x000fe20000000c00 */
[----:B------:R-:W-:Y:S02]  /*2030*/  FFMA R84, R26, R73, R68 ;  /* 0x000000491a547223 */ /* 0x000fe40000000044 */
[----:B------:R-:W-:Y:S01]  /*2040*/  FFMA R36, R75, R37, R36 ;  /* 0x000000254b247223 */ /* 0x000fe20000000024 */
[----:B------:R-:W1:Y:S01]  /*2050*/  LDS.64 R68, [R9+0xc00] ;  /* 0x000c000009447984 */ /* 0x000e620000000a00 */
[----:B------:R-:W-:Y:S02]  /*2060*/  FFMA R37, R72, R38, R33 ;  /* 0x0000002648257223 */ /* 0x000fe40000000021 */
[----:B0-----:R-:W-:Y:S01]  /*2070*/  FFMA R79, R76, R44, R79 ;  /* 0x0000002c4c4f7223 */ /* 0x001fe2000000004f */
[----:B------:R-:W0:Y:S01]  /*2080*/  LDS.128 R32, [R10+0x1b0] ;  /* 0x0001b0000a207984 */ /* 0x000e220000000c00 */
[----:B------:R-:W-:-:S02]  /*2090*/  FFMA R54, R44, R77, R54 ;  /* 0x0000004d2c367223 */ /* 0x000fc40000000036 */
[----:B---3--:R-:W-:Y:S02]  /*20a0*/  FFMA R81, R76, R48, R81 ;  /* 0x000000304c517223 */ /* 0x008fe40000000051 */
[----:B------:R-:W-:Y:S02]  /*20b0*/  FFMA R64, R48, R77, R64 ;  /* 0x0000004d30407223 */ /* 0x000fe40000000040 */
[-C--:B------:R-:W-:Y:S02]  /*20c0*/  FFMA R79, R74, R45.reuse, R79 ;  /* 0x0000002d4a4f7223 */ /* 0x080fe4000000004f */
[----:B------:R-:W-:Y:S02]  /*20d0*/  FFMA R54, R75, R45, R54 ;  /* 0x0000002d4b367223 */ /* 0x000fe40000000036 */
[----:B------:R-:W-:Y:S02]  /*20e0*/  FFMA R83, R76, R40, R83 ;  /* 0x000000284c537223 */ /* 0x000fe40000000053 */
[----:B------:R-:W-:-:S02]  /*20f0*/  FFMA R78, R40, R77, R78 ;  /* 0x0000004d284e7223 */ /* 0x000fc4000000004e */
[C---:B------:R-:W-:Y:S02]  /*2100*/  FFMA R28, R75.reuse, R29, R28 ;  /* 0x0000001d4b1c7223 */ /* 0x040fe4000000001c */
[-C--:B------:R-:W-:Y:S02]  /*2110*/  FFMA R81, R74, R49.reuse, R81 ;  /* 0x000000314a517223 */ /* 0x080fe40000000051 */
[----:B------:R-:W-:Y:S02]  /*2120*/  FFMA R64, R75, R49, R64 ;  /* 0x000000314b407223 */ /* 0x000fe40000000040 */
[----:B------:R-:W-:Y:S02]  /*2130*/  FFMA R79, R72, R46, R79 ;  /* 0x0000002e484f7223 */ /* 0x000fe4000000004f */
[----:B------:R-:W-:Y:S02]  /*2140*/  FFMA R54, R46, R73, R54 ;  /* 0x000000492e367223 */ /* 0x000fe40000000036 */
[----:B------:R-:W-:-:S02]  /*2150*/  FFMA R83, R74, R41, R83 ;  /* 0x000000294a537223 */ /* 0x000fc40000000053 */
[----:B------:R-:W-:Y:S02]  /*2160*/  FFMA R78, R75, R41, R78 ;  /* 0x000000294b4e7223 */ /* 0x000fe4000000004e */
[-C--:B------:R-:W-:Y:S02]  /*2170*/  FFMA R28, R30, R73.reuse, R28 ;  /* 0x000000491e1c7223 */ /* 0x080fe4000000001c */
[----:B------:R-:W-:Y:S02]  /*2180*/  FFMA R95, R72, R50, R81 ;  /* 0x00000032485f7223 */ /* 0x000fe40000000051 */
[-C--:B------:R-:W-:Y:S02]  /*2190*/  FFMA R36, R38, R73.reuse, R36 ;  /* 0x0000004926247223 */ /* 0x080fe40000000024 */
[----:B------:R-:W-:Y:S02]  /*21a0*/  FFMA R64, R50, R73, R64 ;  /* 0x0000004932407223 */ /* 0x000fe40000000040 */
[----:B------:R-:W-:-:S02]  /*21b0*/  FFMA R81, R66, R47, R79 ;  /* 0x0000002f42517223 */ /* 0x000fc4000000004f */
[----:B------:R-:W-:Y:S02]  /*21c0*/  FFMA R92, R47, R67, R54 ;  /* 0x000000432f5c7223 */ /* 0x000fe40000000036 */
[----:B-1----:R-:W-:Y:S01]  /*21d0*/  FFMA R65, R20, R68, R65 ;  /* 0x0000004414417223 */ /* 0x002fe20000000041 */
[----:B------:R-:W1:Y:S01]  /*21e0*/  LDS.128 R44, [R10+0x330] ;  /* 0x000330000a2c7984 */ /* 0x000e620000000c00 */
[----:B------:R-:W-:Y:S02]  /*21f0*/  FFMA R91, R72, R42, R83 ;  /* 0x0000002a485b7223 */ /* 0x000fe40000000053 */
[----:B------:R-:W-:Y:S02]  /*2200*/  FFMA R78, R42, R73, R78 ;  /* 0x000000492a4e7223 */ /* 0x000fe4000000004e */
[----:B------:R-:W-:Y:S01]  /*2210*/  FFMA R90, R31, R67, R28 ;  /* 0x000000431f5a7223 */ /* 0x000fe2000000001c */
[----:B------:R-:W2:Y:S01]  /*2220*/  LDS.128 R72, [R10+0x730] ;  /* 0x000730000a487984 */ /* 0x000ea20000000c00 */
[----:B0-----:R-:W-:-:S02]  /*2230*/  FFMA R103, R68, R32, R61 ;  /* 0x0000002044677223 */ /* 0x001fc4000000003d */
[C---:B------:R-:W-:Y:S01]  /*2240*/  FFMA R89, R66.reuse, R27, R89 ;  /* 0x0000001b42597223 */ /* 0x040fe20000000059 */
[----:B------:R-:W0:Y:S01]  /*2250*/  LDS.128 R28, [R10+0x130] ;  /* 0x000130000a1c7984 */ /* 0x000e220000000c00 */
[----:B------:R-:W-:Y:S02]  /*2260*/  FFMA R84, R27, R67, R84 ;  /* 0x000000431b547223 */ /* 0x000fe40000000054 */
[C---:B------:R-:W-:Y:S01]  /*2270*/  FFMA R83, R66.reuse, R39, R37 ;  /* 0x0000002742537223 */ /* 0x040fe20000000025 */
[----:B------:R-:W3:Y:S01]  /*2280*/  LDS.128 R24, [R10+0xb0] ;  /* 0x0000b0000a187984 */ /* 0x000ee20000000c00 */
[----:B------:R-:W-:Y:S02]  /*2290*/  FFMA R86, R39, R67, R36 ;  /* 0x0000004327567223 */ /* 0x000fe40000000024 */
[----:B------:R-:W-:Y:S01]  /*22a0*/  FFMA R91, R66, R43, R91 ;  /* 0x0000002b425b7223 */ /* 0x000fe2000000005b */
[----:B------:R-:W4:Y:S01]  /*22b0*/  LDS.128 R36, [R10+0x230] ;  /* 0x000230000a247984 */ /* 0x000f220000000c00 */
[----:B------:R-:W-:-:S02]  /*22c0*/  FFMA R88, R43, R67, R78 ;  /* 0x000000432b587223 */ /* 0x000fc4000000004e */
[----:B------:R-:W-:Y:S01]  /*22d0*/  FFMA R95, R66, R51, R95 ;  /* 0x00000033425f7223 */ /* 0x000fe2000000005f */
[----:B------:R-:W5:Y:S01]  /*22e0*/  LDS.128 R40, [R10+0x2b0] ;  /* 0x0002b0000a287984 */ /* 0x000f620000000c00 */
[----:B------:R-:W-:Y:S02]  /*22f0*/  FFMA R94, R51, R67, R64 ;  /* 0x00000043335e7223 */ /* 0x000fe40000000040 */
[----:B------:R-:W-:Y:S01]  /*2300*/  FFMA R97, R70, R21, R65 ;  /* 0x0000001546617223 */ /* 0x000fe20000000041 */
[----:B------:R-:W5:Y:S01]  /*2310*/  LDS.128 R48, [R10+0x3b0] ;  /* 0x0003b0000a307984 */ /* 0x000f620000000c00 */
[-C--:B------:R-:W-:Y:S02]  /*2320*/  FFMA R32, R32, R69.reuse, R63 ;  /* 0x0000004520207223 */ /* 0x080fe4000000003f */
[----:B------:R-:W-:Y:S01]  /*2330*/  FFMA R52, R20, R69, R52 ;  /* 0x0000004514347223 */ /* 0x000fe20000000034 */
[----:B------:R-:W5:Y:S01]  /*2340*/  LDS.128 R60, [R10+0x530] ;  /* 0x000530000a3c7984 */ /* 0x000f620000000c00 */
[----:B------:R-:W-:-:S02]  /*2350*/  FFMA R103, R70, R33, R103 ;  /* 0x0000002146677223 */ /* 0x000fc40000000067 */
[----:B------:R-:W-:Y:S01]  /*2360*/  FFMA R33, R71, R33, R32 ;  /* 0x0000002147217223 */ /* 0x000fe20000000020 */
[----:B------:R-:W5:Y:S04]  /*2370*/  LDS.128 R64, [R10+0x5b0] ;  /* 0x0005b0000a407984 */ /* 0x000f680000000c00 */
[----:B------:R-:W-:Y:S01]  /*2380*/  LDS.128 R76, [R10+0x6b0] ;  /* 0x0006b0000a4c7984 */ /* 0x000fe20000000c00 */
[----:B-1----:R-:W-:Y:S02]  /*2390*/  FFMA R16, R68, R44, R16 ;  /* 0x0000002c44107223 */ /* 0x002fe40000000010 */
[----:B------:R-:W-:Y:S02]  /*23a0*/  FFMA R44, R44, R69, R17 ;  /* 0x000000452c2c7223 */ /* 0x000fe40000000011 */
[----:B------:R-:W-:-:S02]  /*23b0*/  FFMA R109, R70, R45, R16 ;  /* 0x0000002d466d7223 */ /* 0x000fc40000000010 */
[----:B--2---:R-:W-:Y:S02]  /*23c0*/  FFMA R81, R68, R72, R81 ;  /* 0x0000004844517223 */ /* 0x004fe40000000051 */
[-C--:B------:R-:W-:Y:S02]  /*23d0*/  FFMA R92, R72, R69.reuse, R92 ;  /* 0x00000045485c7223 */ /* 0x080fe4000000005c */
[----:B0-----:R-:W-:Y:S02]  /*23e0*/  FFMA R101, R68, R28, R57 ;  /* 0x0000001c44657223 */ /* 0x001fe40000000039 */
[-C--:B------:R-:W-:Y:S02]  /*23f0*/  FFMA R28, R28, R69.reuse, R59 ;  /* 0x000000451c1c7223 */ /* 0x080fe4000000003b */
[----:B---3--:R-:W-:Y:S01]  /*2400*/  FFMA R99, R68, R24, R53 ;  /* 0x0000001844637223 */ /* 0x008fe20000000035 */
[----:B------:R-:W0:Y:S01]  /*2410*/  LDS.128 R56, [R10+0x4b0] ;  /* 0x0004b0000a387984 */ /* 0x000e220000000c00 */
[----:B------:R-:W-:-:S02]  /*2420*/  FFMA R20, R24, R69, R55 ;  /* 0x0000004518147223 */ /* 0x000fc40000000037 */
[----:B----4-:R-:W-:Y:S02]  /*2430*/  FFMA R12, R68, R36, R12 ;  /* 0x00000024440c7223 */ /* 0x010fe4000000000c */
[----:B------:R-:W-:Y:S02]  /*2440*/  FFMA R101, R70, R29, R101 ;  /* 0x0000001d46657223 */ /* 0x000fe40000000065 */
[C---:B-----5:R-:W-:Y:S02]  /*2450*/  FFMA R14, R68.reuse, R40, R14 ;  /* 0x00000028440e7223 */ /* 0x060fe4000000000e */
[----:B------:R-:W-:Y:S02]  /*2460*/  FFMA R24, R21, R71, R52 ;  /* 0x0000004715187223 */ /* 0x000fe40000000034 */
[----:B------:R-:W-:Y:S01]  /*2470*/  FFMA R18, R68, R48, R18 ;  /* 0x0000003044127223 */ /* 0x000fe20000000012 */
[----:B------:R-:W1:Y:S01]  /*2480*/  LDS.128 R52, [R10+0x430] ;  /* 0x000430000a347984 */ /* 0x000e620000000c00 */
        /* <DEDUP_REMOVED lines=8> */
[----:B------:R-:W-:Y:S01]  /*2510*/  FFMA R48, R48, R69, R19 ;  /* 0x0000004530307223 */ /* 0x000fe20000000013 */
[----:B------:R-:W2:Y:S01]  /*2520*/  LDS.128 R12, [R10+0x630] ;  /* 0x000630000a0c7984 */ /* 0x000ea20000000c00 */
[C---:B------:R-:W-:Y:S02]  /*2530*/  FFMA R111, R70.reuse, R49, R18 ;  /* 0x00000031466f7223 */ /* 0x040fe40000000012 */
[C---:B------:R-:W-:Y:S02]  /*2540*/  FFMA R93, R70.reuse, R65, R16 ;  /* 0x00000041465d7223 */ /* 0x040fe40000000010 */
[----:B------:R-:W3:Y:S01]  /*2550*/  LDS.128 R16, [R10+0x7b0] ;  /* 0x0007b0000a107984 */ /* 0x000ee20000000c00 */
[-C--:B------:R-:W-:Y:S02]  /*2560*/  FFMA R99, R70, R25.reuse, R99 ;  /* 0x0000001946637223 */ /* 0x080fe40000000063 */
[----:B------:R-:W-:-:S02]  /*2570*/  FFMA R25, R71, R25, R20 ;  /* 0x0000001947197223 */ /* 0x000fc40000000014 */
[----:B------:R-:W4:Y:S01]  /*2580*/  LDS.64 R20, [R9+0xe00] ;  /* 0x000e000009147984 */ /* 0x000f220000000a00 */
[----:B------:R-:W-:Y:S02]  /*2590*/  FFMA R28, R71, R37, R28 ;  /* 0x00000025471c7223 */ /* 0x000fe4000000001c */
[----:B0-----:R-:W-:Y:S01]  /*25a0*/  FFMA R87, R68, R56, R87 ;  /* 0x0000003844577223 */ /* 0x001fe20000000057 */
[----:B------:R-:W0:Y:S01]  /*25b0*/  LDS.64 R36, [R9+0xf00] ;  /* 0x000f000009247984 */ /* 0x000e220000000a00 */
[-C--:B------:R-:W-:Y:S02]  /*25c0*/  FFMA R82, R56, R69.reuse, R82 ;  /* 0x0000004538527223 */ /* 0x080fe40000000052 */
[-C--:B------:R-:W-:Y:S02]  /*25d0*/  FFMA R84, R64, R69.reuse, R84 ;  /* 0x0000004540547223 */ /* 0x080fe40000000054 */
[----:B------:R-:W-:Y:S02]  /*25e0*/  FFMA R90, R60, R69, R90 ;  /* 0x000000453c5a7223 */ /* 0x000fe4000000005a */
[----:B------:R-:W-:-:S02]  /*25f0*/  FFMA R91, R68, R76, R91 ;  /* 0x0000004c445b7223 */ /* 0x000fc4000000005b */
[----:B-1----:R-:W-:Y:S02]  /*2600*/  FFMA R85, R68, R52, R85 ;  /* 0x0000003444557223 */ /* 0x002fe40000000055 */
[-C--:B------:R-:W-:Y:S02]  /*2610*/  FFMA R80, R52, R69.reuse, R80 ;  /* 0x0000004534507223 */ /* 0x080fe40000000050 */
[----:B------:R-:W-:Y:S02]  /*2620*/  FFMA R88, R76, R69, R88 ;  /* 0x000000454c587223 */ /* 0x000fe40000000058 */
[C---:B------:R-:W-:Y:S02]  /*2630*/  FFMA R49, R71.reuse, R49, R48 ;  /* 0x0000003147317223 */ /* 0x040fe40000000030 */
[----:B------:R-:W-:Y:S02]  /*2640*/  FFMA R87, R70, R57, R87 ;  /* 0x0000003946577223 */ /* 0x000fe40000000057 */
[----:B------:R-:W-:-:S02]  /*2650*/  FFMA R41, R71, R41, R40 ;  /* 0x0000002947297223 */ /* 0x000fc40000000028 */
[----:B------:R-:W-:Y:S02]  /*2660*/  FFMA R85, R70, R53, R85 ;  /* 0x0000003546557223 */ /* 0x000fe40000000055 */
[C---:B------:R-:W-:Y:S02]  /*2670*/  FFMA R57, R71.reuse, R57, R82 ;  /* 0x0000003947397223 */ /* 0x040fe40000000052 */
[----:B------:R-:W-:Y:S02]  /*2680*/  FFMA R65, R71, R65, R84 ;  /* 0x0000004147417223 */ /* 0x000fe40000000054 */
[----:B--2---:R-:W-:Y:S02]  /*2690*/  FFMA R83, R68, R12, R83 ;  /* 0x0000000c44537223 */ /* 0x004fe40000000053 */
[----:B------:R-:W-:Y:S02]  /*26a0*/  FFMA R86, R12, R69, R86 ;  /* 0x000000450c567223 */ /* 0x000fe40000000056 */
[----:B---3--:R-:W-:-:S02]  /*26b0*/  FFMA R95, R68, R16, R95 ;  /* 0x00000010445f7223 */ /* 0x008fc4000000005f */
[----:B------:R-:W-:Y:S02]  /*26c0*/  FFMA R94, R16, R69, R94 ;  /* 0x00000045105e7223 */ /* 0x000fe4000000005e */
[C---:B------:R-:W-:Y:S02]  /*26d0*/  FFMA R45, R71.reuse, R45, R44 ;  /* 0x0000002d472d7223 */ /* 0x040fe4000000002c */
[----:B----4-:R-:W-:Y:S02]  /*26e0*/  FFMA R24, R22, R21, R24 ;  /* 0x0000001516187223 */ /* 0x010fe40000000018 */
[C---:B------:R-:W-:Y:S02]  /*26f0*/  FFMA R53, R71.reuse, R53, R80 ;  /* 0x0000003547357223 */ /* 0x040fe40000000050 */
[----:B------:R-:W-:Y:S02]  /*2700*/  FFMA R61, R71, R61, R90 ;  /* 0x0000003d473d7223 */ /* 0x000fe4000000005a */
[----:B------:R-:W-:-:S02]  /*2710*/  FFMA R83, R70, R13, R83 ;  /* 0x0000000d46537223 */ /* 0x000fc40000000053 */
[C---:B------:R-:W-:Y:S02]  /*2720*/  FFMA R86, R71.reuse, R13, R86 ;  /* 0x0000000d47567223 */ /* 0x040fe40000000056 */
[CC--:B------:R-:W-:Y:S02]  /*2730*/  FFMA R91, R70.reuse, R77.reuse, R91 ;  /* 0x0000004d465b7223 */ /* 0x0c0fe4000000005b */
[C---:B------:R-:W-:Y:S02]  /*2740*/  FFMA R88, R71.reuse, R77, R88 ;  /* 0x0000004d47587223 */ /* 0x040fe40000000058 */
[CC--:B------:R-:W-:Y:S01]  /*2750*/  FFMA R81, R70.reuse, R73.reuse, R81 ;  /* 0x0000004946517223 */ /* 0x0c0fe20000000051 */
[----:B------:R-:W-:Y:S01]  /*2760*/  LDS.64 R76, [R9+0x1000] ;  /* 0x00100000094c7984 */ /* 0x000fe20000000a00 */
[----:B------:R-:W-:Y:S02]  /*2770*/  FFMA R92, R71, R73, R92 ;  /* 0x00000049475c7223 */ /* 0x000fe4000000005c */
[----:B------:R-:W-:-:S02]  /*2780*/  FFMA R95, R70, R17, R95 ;  /* 0x00000011465f7223 */ /* 0x000fc4000000005f */
[----:B------:R-:W-:Y:S02]  /*2790*/  FFMA R94, R71, R17, R94 ;  /* 0x00000011475e7223 */ /* 0x000fe4000000005e */
[C---:B------:R-:W-:Y:S01]  /*27a0*/  FFMA R97, R20.reuse, R22, R97 ;  /* 0x0000001614617223 */ /* 0x040fe20000000061 */
[----:B------:R-:W1:Y:S01]  /*27b0*/  LDS.128 R68, [R10+0x40] ;  /* 0x000040000a447984 */ /* 0x000e620000000c00 */
        /* <DEDUP_REMOVED lines=11> */
[----:B------:R-:W-:Y:S02]  /*2870*/  FFMA R87, R20, R58, R87 ;  /* 0x0000003a14577223 */ /* 0x000fe40000000057 */
[-C--:B------:R-:W-:Y:S02]  /*2880*/  FFMA R50, R58, R21.reuse, R57 ;  /* 0x000000153a327223 */ /* 0x080fe40000000039 */
[----:B------:R-:W-:Y:S02]  /*2890*/  FFMA R89, R20, R62, R89 ;  /* 0x0000003e14597223 */ /* 0x000fe40000000059 */
[-C--:B------:R-:W-:Y:S02]  /*28a0*/  FFMA R16, R66, R21.reuse, R65 ;  /* 0x0000001542107223 */ /* 0x080fe40000000041 */
[----:B------:R-:W-:-:S02]  /*28b0*/  FFMA R30, R30, R21, R29 ;  /* 0x000000151e1e7223 */ /* 0x000fc4000000001d */
[----:B------:R-:W-:Y:S02]  /*28c0*/  FFMA R103, R20, R34, R103 ;  /* 0x0000002214677223 */ /* 0x000fe40000000067 */
[-C--:B------:R-:W-:Y:S02]  /*28d0*/  FFMA R48, R34, R21.reuse, R33 ;  /* 0x0000001522307223 */ /* 0x080fe40000000021 */
[-C--:B------:R-:W-:Y:S02]  /*28e0*/  FFMA R46, R46, R21.reuse, R45 ;  /* 0x000000152e2e7223 */ /* 0x080fe4000000002d */
[-C--:B------:R-:W-:Y:S02]  /*28f0*/  FFMA R42, R54, R21.reuse, R53 ;  /* 0x00000015362a7223 */ /* 0x080fe40000000035 */
[----:B------:R-:W-:Y:S02]  /*2900*/  FFMA R62, R62, R21, R61 ;  /* 0x000000153e3e7223 */ /* 0x000fe4000000003d */
[----:B------:R-:W-:-:S02]  /*2910*/  FFMA R17, R20, R66, R93 ;  /* 0x0000004214117223 */ /* 0x000fc4000000005d */
[----:B------:R-:W-:Y:S02]  /*2920*/  FFMA R83, R20, R14, R83 ;  /* 0x0000000e14537223 */ /* 0x000fe40000000053 */
[-C--:B------:R-:W-:Y:S02]  /*2930*/  FFMA R86, R14, R21.reuse, R86 ;  /* 0x000000150e567223 */ /* 0x080fe40000000056 */
[----:B------:R-:W-:Y:S02]  /*2940*/  FFMA R85, R20, R78, R91 ;  /* 0x0000004e14557223 */ /* 0x000fe4000000005b */
[-C--:B------:R-:W-:Y:S02]  /*2950*/  FFMA R82, R78, R21.reuse, R88 ;  /* 0x000000154e527223 */ /* 0x080fe40000000058 */
[----:B------:R-:W-:Y:S02]  /*2960*/  FFMA R38, R20, R74, R81 ;  /* 0x0000004a14267223 */ /* 0x000fe40000000051 */
[----:B------:R-:W-:Y:S01]  /*2970*/  FFMA R84, R74, R21, R92 ;  /* 0x000000154a547223 */ /* 0x000fe2000000005c */
[----:B------:R-:W-:Y:S01]  /*2980*/  LDS.64 R80, [R9+0x1100] ;  /* 0x0011000009507984 */ /* 0x000fe20000000a00 */
[----:B------:R-:W-:-:S02]  /*2990*/  FFMA R56, R20, R18, R95 ;  /* 0x0000001214387223 */ /* 0x000fc4000000005f */
[----:B------:R-:W-:Y:S02]  /*29a0*/  FFMA R94, R18, R21, R94 ;  /* 0x00000015125e7223 */ /* 0x000fe4000000005e */
[C---:B0-----:R-:W-:Y:S02]  /*29b0*/  FFMA R65, R36.reuse, R23, R97 ;  /* 0x0000001724417223 */ /* 0x041fe40000000061 */
[----:B------:R-:W-:Y:S02]  /*29c0*/  FFMA R58, R23, R37, R24 ;  /* 0x00000025173a7223 */ /* 0x000fe40000000018 */
[C---:B------:R-:W-:Y:S01]  /*29d0*/  FFMA R57, R36.reuse, R27, R99 ;  /* 0x0000001b24397223 */ /* 0x040fe20000000063 */
[----:B------:R-:W0:Y:S01]  /*29e0*/  LDS.128 R20, [R10+0xc0] ;  /* 0x0000c0000a147984 */ /* 0x000e220000000c00 */
[----:B------:R-:W-:Y:S02]  /*29f0*/  FFMA R52, R27, R37, R52 ;  /* 0x000000251b347223 */ /* 0x000fe40000000034 */
[----:B------:R-:W-:Y:S01]  /*2a00*/  FFMA R61, R36, R31, R101 ;  /* 0x0000001f243d7223 */ /* 0x000fe20000000065 */
[----:B------:R-:W2:Y:S01]  /*2a10*/  LDS.128 R24, [R10+0x140] ;  /* 0x000140000a187984 */ /* 0x000ea20000000c00 */
[----:B------:R-:W-:-:S02]  /*2a20*/  FFMA R54, R31, R37, R30 ;  /* 0x000000251f367223 */ /* 0x000fc4000000001e */
[----:B------:R-:W-:Y:S02]  /*2a30*/  FFMA R18, R39, R37, R28 ;  /* 0x0000002527127223 */ /* 0x000fe4000000001c */
[----:B------:R-:W3:Y:S01]  /*2a40*/  LDS.128 R28, [R10+0x1c0] ;  /* 0x0001c0000a1c7984 */ /* 0x000ee20000000c00 */
[----:B------:R-:W-:Y:S02]  /*2a50*/  FFMA R53, R36, R35, R103 ;  /* 0x0000002324357223 */ /* 0x000fe40000000067 */
[----:B-1----:R-:W-:Y:S02]  /*2a60*/  FFMA R65, R68, R76, R65 ;  /* 0x0000004c44417223 */ /* 0x002fe40000000041 */
[C---:B------:R-:W-:Y:S02]  /*2a70*/  FFMA R45, R36.reuse, R43, R107 ;  /* 0x0000002b242d7223 */ /* 0x040fe4000000006b */
[----:B------:R-:W-:Y:S02]  /*2a80*/  FFMA R40, R43, R37, R40 ;  /* 0x000000252b287223 */ /* 0x000fe40000000028 */
[----:B------:R-:W-:-:S02]  /*2a90*/  FFMA R43, R36, R47, R109 ;  /* 0x0000002f242b7223 */ /* 0x000fc4000000006d */
[C---:B------:R-:W-:Y:S02]  /*2aa0*/  FFMA R95, R36.reuse, R51, R111 ;  /* 0x00000033245f7223 */ /* 0x040fe4000000006f */
[-C--:B------:R-:W-:Y:S02]  /*2ab0*/  FFMA R44, R51, R37.reuse, R44 ;  /* 0x00000025332c7223 */ /* 0x080fe4000000002c */
[-C--:B------:R-:W-:Y:S02]  /*2ac0*/  FFMA R48, R35, R37.reuse, R48 ;  /* 0x0000002523307223 */ /* 0x080fe40000000030 */
[----:B------:R-:W-:Y:S01]  /*2ad0*/  FFMA R47, R47, R37, R46 ;  /* 0x000000252f2f7223 */ /* 0x000fe2000000002e */
[----:B------:R-:W1:Y:S01]  /*2ae0*/  LDS.128 R32, [R10+0x240] ;  /* 0x000240000a207984 */ /* 0x000e620000000c00 */
[----:B------:R-:W-:Y:S02]  /*2af0*/  FFMA R49, R36, R55, R49 ;  /* 0x0000003724317223 */ /* 0x000fe40000000031 */
[----:B------:R-:W-:-:S02]  /*2b00*/  FFMA R42, R55, R37, R42 ;  /* 0x00000025372a7223 */ /* 0x000fc4000000002a */
[C---:B------:R-:W-:Y:S02]  /*2b10*/  FFMA R51, R36.reuse, R63, R89 ;  /* 0x0000003f24337223 */ /* 0x040fe40000000059 */
[----:B------:R-:W-:Y:S02]  /*2b20*/  FFMA R46, R63, R37, R62 ;  /* 0x000000253f2e7223 */ /* 0x000fe4000000003e */
[----:B------:R-:W-:Y:S02]  /*2b30*/  FFMA R17, R36, R67, R17 ;  /* 0x0000004324117223 */ /* 0x000fe40000000011 */
[----:B------:R-:W-:Y:S02]  /*2b40*/  FFMA R16, R67, R37, R16 ;  /* 0x0000002543107223 */ /* 0x000fe40000000010 */
[----:B0-----:R-:W-:Y:S02]  /*2b50*/  FFMA R57, R76, R20, R57 ;  /* 0x000000144c397223 */ /* 0x001fe40000000039 */
[----:B------:R-:W-:-:S02]  /*2b60*/  FFMA R52, R20, R77, R52 ;  /* 0x0000004d14347223 */ /* 0x000fc40000000034 */
[----:B--2---:R-:W-:Y:S02]  /*2b70*/  FFMA R93, R76, R24, R61 ;  /* 0x000000184c5d7223 */ /* 0x004fe4000000003d */
[----:B------:R-:W-:Y:S01]  /*2b80*/  FFMA R54, R24, R77, R54 ;  /* 0x0000004d18367223 */ /* 0x000fe20000000036 */
[----:B------:R-:W0:Y:S01]  /*2b90*/  LDS.128 R60, [R10+0x4c0] ;  /* 0x0004c0000a3c7984 */ /* 0x000e220000000c00 */
[C---:B------:R-:W-:Y:S02]  /*2ba0*/  FFMA R91, R80.reuse, R21, R57 ;  /* 0x00000015505b7223 */ /* 0x040fe40000000039 */
[----:B------:R-:W-:Y:S02]  /*2bb0*/  FFMA R93, R80, R25, R93 ;  /* 0x00000019505d7223 */ /* 0x000fe4000000005d */
[C---:B------:R-:W-:Y:S02]  /*2bc0*/  FFMA R21, R81.reuse, R21, R52 ;  /* 0x0000001551157223 */ /* 0x040fe40000000034 */
[----:B------:R-:W-:-:S02]  /*2bd0*/  FFMA R25, R81, R25, R54 ;  /* 0x0000001951197223 */ /* 0x000fc40000000036 */
[----:B---3--:R-:W-:Y:S02]  /*2be0*/  FFMA R99, R76, R28, R53 ;  /* 0x0000001c4c637223 */ /* 0x008fe40000000035 */
[----:B------:R-:W-:Y:S01]  /*2bf0*/  FFMA R83, R36, R15, R83 ;  /* 0x0000000f24537223 */ /* 0x000fe20000000053 */
[----:B------:R-:W2:Y:S01]  /*2c00*/  LDS.128 R52, [R10+0x5c0] ;  /* 0x0005c0000a347984 */ /* 0x000ea20000000c00 */
[----:B------:R-:W-:Y:S02]  /*2c10*/  FFMA R78, R15, R37, R86 ;  /* 0x000000250f4e7223 */ /* 0x000fe40000000056 */
[----:B------:R-:W-:Y:S01]  /*2c20*/  FFMA R58, R68, R77, R58 ;  /* 0x0000004d443a7223 */ /* 0x000fe2000000003a */
[----:B------:R-:W3:Y:S01]  /*2c30*/  LDS.128 R12, [R10+0x2c0] ;  /* 0x0002c0000a0c7984 */ /* 0x000ee20000000c00 */
[----:B------:R-:W-:Y:S02]  /*2c40*/  FFMA R89, R80, R69, R65 ;  /* 0x0000004550597223 */ /* 0x000fe40000000041 */
[C---:B------:R-:W-:Y:S01]  /*2c50*/  FFMA R97, R36.reuse, R59, R87 ;  /* 0x0000003b24617223 */ /* 0x040fe20000000057 */
[----:B------:R-:W4:Y:S01]  /*2c60*/  LDS.128 R64, [R10+0x440] ;  /* 0x000440000a407984 */ /* 0x000f220000000c00 */
[----:B------:R-:W-:-:S02]  /*2c70*/  FFMA R85, R36, R79, R85 ;  /* 0x0000004f24557223 */ /* 0x000fc40000000055 */
[----:B------:R-:W-:Y:S02]  /*2c80*/  FFMA R82, R79, R37, R82 ;  /* 0x000000254f527223 */ /* 0x000fe40000000052 */
[C---:B------:R-:W-:Y:S02]  /*2c90*/  FFMA R41, R36.reuse, R39, R105 ;  /* 0x0000002724297223 */ /* 0x040fe40000000069 */
[----:B------:R-:W-:Y:S02]  /*2ca0*/  FFMA R50, R59, R37, R50 ;  /* 0x000000253b327223 */ /* 0x000fe40000000032 */
[C---:B------:R-:W-:Y:S02]  /*2cb0*/  FFMA R79, R36.reuse, R75, R38 ;  /* 0x0000004b244f7223 */ /* 0x040fe40000000026 */
[----:B------:R-:W-:Y:S02]  /*2cc0*/  FFMA R84, R75, R37, R84 ;  /* 0x000000254b547223 */ /* 0x000fe40000000054 */
[----:B------:R-:W-:Y:S01]  /*2cd0*/  FFMA R87, R36, R19, R56 ;  /* 0x0000001324577223 */ /* 0x000fe20000000038 */
[----:B------:R-:W5:Y:S01]  /*2ce0*/  LDS.128 R72, [R10+0x3c0] ;  /* 0x0003c0000a487984 */ /* 0x000f620000000c00 */
[----:B------:R-:W-:-:S02]  /*2cf0*/  FFMA R86, R19, R37, R94 ;  /* 0x0000002513567223 */ /* 0x000fc4000000005e */
[----:B------:R-:W-:Y:S01]  /*2d00*/  FFMA R69, R69, R81, R58 ;  /* 0x0000005145457223 */ /* 0x000fe2000000003a */
[----:B------:R-:W5:Y:S01]  /*2d10*/  LDS.128 R36, [R10+0x340] ;  /* 0x000340000a247984 */ /* 0x000f620000000c00 */
[-C--:B-1----:R-:W-:Y:S02]  /*2d20*/  FFMA R18, R32, R77.reuse, R18 ;  /* 0x0000004d20127223 */ /* 0x082fe40000000012 */
[-C--:B------:R-:W-:Y:S01]  /*2d30*/  FFMA R48, R28, R77.reuse, R48 ;  /* 0x0000004d1c307223 */ /* 0x080fe20000000030 */
[----:B------:R-:W1:Y:S01]  /*2d40*/  LDS.128 R56, [R10+0x540] ;  /* 0x000540000a387984 */ /* 0x000e620000000c00 */
[----:B0-----:R-:W-:Y:S02]  /*2d50*/  FFMA R107, R76, R60, R97 ;  /* 0x0000003c4c6b7223 */ /* 0x001fe40000000061 */
[----:B------:R-:W-:Y:S02]  /*2d60*/  FFMA R50, R60, R77, R50 ;  /* 0x0000004d3c327223 */ /* 0x000fe40000000032 */
[----:B------:R-:W-:-:S02]  /*2d70*/  FFMA R41, R76, R32, R41 ;  /* 0x000000204c297223 */ /* 0x000fc40000000029 */
[----:B------:R-:W-:Y:S02]  /*2d80*/  FFMA R99, R80, R29, R99 ;  /* 0x0000001d50637223 */ /* 0x000fe40000000063 */
[----:B------:R-:W-:Y:S02]  /*2d90*/  FFMA R20, R81, R33, R18 ;  /* 0x0000002151147223 */ /* 0x000fe40000000012 */
[----:B--2---:R-:W-:Y:S02]  /*2da0*/  FFMA R17, R76, R52, R17 ;  /* 0x000000344c117223 */ /* 0x004fe40000000011 */
[-C--:B------:R-:W-:Y:S02]  /*2db0*/  FFMA R16, R52, R77.reuse, R16 ;  /* 0x0000004d34107223 */ /* 0x080fe40000000010 */
[----:B---3--:R-:W-:Y:S02]  /*2dc0*/  FFMA R45, R76, R12, R45 ;  /* 0x0000000c4c2d7223 */ /* 0x008fe4000000002d */
[----:B------:R-:W-:-:S02]  /*2dd0*/  FFMA R24, R12, R77, R40 ;  /* 0x0000004d0c187223 */ /* 0x000fc40000000028 */
[----:B----4-:R-:W-:Y:S02]  /*2de0*/  FFMA R49, R76, R64, R49 ;  /* 0x000000404c317223 */ /* 0x010fe40000000031 */
[----:B------:R-:W-:Y:S02]  /*2df0*/  FFMA R42, R64, R77, R42 ;  /* 0x0000004d402a7223 */ /* 0x000fe4000000002a */
[C---:B------:R-:W-:Y:S02]  /*2e00*/  FFMA R111, R80.reuse, R53, R17 ;  /* 0x00000035506f7223 */ /* 0x040fe40000000011 */
[CC--:B------:R-:W-:Y:S02]  /*2e10*/  FFMA R103, R80.reuse, R13.reuse, R45 ;  /* 0x0000000d50677223 */ /* 0x0c0fe4000000002d */
[C---:B------:R-:W-:Y:S02]  /*2e20*/  FFMA R24, R81.reuse, R13, R24 ;  /* 0x0000000d51187223 */ /* 0x040fe40000000018 */
[----:B------:R-:W-:Y:S01]  /*2e30*/  FFMA R107, R80, R61, R107 ;  /* 0x0000003d506b7223 */ /* 0x000fe2000000006b */
[----:B------:R-:W0:Y:S01]  /*2e40*/  LDS.64 R12, [R9+0x1200] ;  /* 0x00120000090c7984 */ /* 0x000e220000000a00 */
[----:B------:R-:W-:-:S02]  /*2e50*/  FFMA R53, R81, R53, R16 ;  /* 0x0000003551357223 */ /* 0x000fc40000000010 */
[C---:B------:R-:W-:Y:S01]  /*2e60*/  FFMA R29, R81.reuse, R29, R48 ;  /* 0x0000001d511d7223 */ /* 0x040fe20000000030 */
[----:B------:R-:W2:Y:S01]  /*2e70*/  LDS.128 R16, [R10+0x7c0] ;  /* 0x0007c0000a107984 */ /* 0x000ea20000000c00 */
[C---:B-----5:R-:W-:Y:S02]  /*2e80*/  FFMA R105, R76.reuse, R72, R95 ;  /* 0x000000484c697223 */ /* 0x060fe4000000005f */
[----:B------:R-:W-:Y:S02]  /*2e90*/  FFMA R43, R76, R36, R43 ;  /* 0x000000244c2b7223 */ /* 0x000fe4000000002b */
[----:B------:R-:W-:Y:S02]  /*2ea0*/  FFMA R44, R72, R77, R44 ;  /* 0x0000004d482c7223 */ /* 0x000fe4000000002c */
[----:B------:R-:W-:Y:S02]  /*2eb0*/  FFMA R97, R80, R65, R49 ;  /* 0x0000004150617223 */ /* 0x000fe40000000031 */
[----:B------:R-:W-:-:S02]  /*2ec0*/  FFMA R61, R81, R61, R50 ;  /* 0x0000003d513d7223 */ /* 0x000fc40000000032 */
[----:B-1----:R-:W-:Y:S02]  /*2ed0*/  FFMA R109, R76, R56, R51 ;  /* 0x000000384c6d7223 */ /* 0x002fe40000000033 */
[----:B------:R-:W1:Y:S01]  /*2ee0*/  LDS.128 R48, [R10+0x640] ;  /* 0x000640000a307984 */ /* 0x000e620000000c00 */
[C---:B------:R-:W-:Y:S02]  /*2ef0*/  FFMA R101, R80.reuse, R33, R41 ;  /* 0x0000002150657223 */ /* 0x040fe40000000029 */
[C---:B------:R-:W-:Y:S01]  /*2f00*/  FFMA R95, R80.reuse, R37, R43 ;  /* 0x00000025505f7223 */ /* 0x040fe2000000002b */
[----:B------:R-:W-:Y:S01]  /*2f10*/  LDS.64 R32, [R9+0x1300] ;  /* 0x0013000009207984 */ /* 0x000fe20000000a00 */
[----:B------:R-:W-:Y:S02]  /*2f20*/  FFMA R65, R81, R65, R42 ;  /* 0x0000004151417223 */ /* 0x000fe4000000002a */
[----:B------:R-:W-:Y:S01]  /*2f30*/  FFMA R105, R80, R73, R105 ;  /* 0x0000004950697223 */ /* 0x000fe20000000069 */
[----:B------:R-:W3:Y:S01]  /*2f40*/  LDS.128 R40, [R10+0x740] ;  /* 0x000740000a287984 */ /* 0x000ee20000000c00 */
[----:B------:R-:W-:-:S02]  /*2f50*/  FFMA R36, R36, R77, R47 ;  /* 0x0000004d24247223 */ /* 0x000fc4000000002f */
[C---:B------:R-:W-:Y:S02]  /*2f60*/  FFMA R73, R81.reuse, R73, R44 ;  /* 0x0000004951497223 */ /* 0x040fe4000000002c */
[----:B------:R-:W-:Y:S02]  /*2f70*/  FFMA R56, R56, R77, R46 ;  /* 0x0000004d38387223 */ /* 0x000fe4000000002e */
[----:B------:R-:W4:Y:S01]  /*2f80*/  LDS.128 R44, [R10+0x6c0] ;  /* 0x0006c0000a2c7984 */ /* 0x000f220000000c00 */
[-C--:B------:R-:W-:Y:S02]  /*2f90*/  FFMA R109, R80, R57.reuse, R109 ;  /* 0x00000039506d7223 */ /* 0x080fe4000000006d */
[C---:B------:R-:W-:Y:S02]  /*2fa0*/  FFMA R57, R81.reuse, R57, R56 ;  /* 0x0000003951397223 */ /* 0x040fe40000000038 */
[----:B------:R-:W-:Y:S02]  /*2fb0*/  FFMA R37, R81, R37, R36 ;  /* 0x0000002551257223 */ /* 0x000fe40000000024 */
[----:B0-----:R-:W-:-:S02]  /*2fc0*/  FFMA R89, R12, R70, R89 ;  /* 0x000000460c597223 */ /* 0x001fc40000000059 */
[----:B------:R-:W-:Y:S02]  /*2fd0*/  FFMA R70, R70, R13, R69 ;  /* 0x0000000d46467223 */ /* 0x000fe40000000045 */
[----:B--2---:R-:W-:Y:S02]  /*2fe0*/  FFMA R87, R76, R16, R87 ;  /* 0x000000104c577223 */ /* 0x004fe40000000057 */
[----:B------:R-:W-:Y:S02]  /*2ff0*/  FFMA R86, R16, R77, R86 ;  /* 0x0000004d10567223 */ /* 0x000fe40000000056 */
[----:B------:R-:W-:Y:S02]  /*3000*/  FFMA R91, R12, R22, R91 ;  /* 0x000000160c5b7223 */ /* 0x000fe4000000005b */
[-C--:B------:R-:W-:Y:S02]  /*3010*/  FFMA R87, R80, R17.reuse, R87 ;  /* 0x0000001150577223 */ /* 0x080fe40000000057 */
[----:B------:R-:W-:-:S02]  /*3020*/  FFMA R86, R81, R17, R86 ;  /* 0x0000001151567223 */ /* 0x000fc40000000056 */
[C---:B------:R-:W-:Y:S02]  /*3030*/  FFMA R93, R12.reuse, R26, R93 ;  /* 0x0000001a0c5d7223 */ /* 0x040fe4000000005d */
[----:B------:R-:W-:Y:S02]  /*3040*/  FFMA R101, R12, R34, R101 ;  /* 0x000000220c657223 */ /* 0x000fe40000000065 */
[----:B-1----:R-:W-:Y:S02]  /*3050*/  FFMA R83, R76, R48, R83 ;  /* 0x000000304c537223 */ /* 0x002fe40000000053 */
[----:B------:R-:W-:Y:S02]  /*3060*/  FFMA R78, R48, R77, R78 ;  /* 0x0000004d304e7223 */ /* 0x000fe4000000004e */
[----:B------:R-:W-:Y:S02]  /*3070*/  FFMA R48, R22, R13, R21 ;  /* 0x0000000d16307223 */ /* 0x000fe40000000015 */
[----:B------:R-:W-:-:S02]  /*3080*/  FFMA R17, R12, R54, R111 ;  /* 0x000000360c117223 */ /* 0x000fc4000000006f */
[----:B---3--:R-:W-:Y:S02]  /*3090*/  FFMA R79, R76, R40, R79 ;  /* 0x000000284c4f7223 */ /* 0x008fe4000000004f */
[----:B------:R-:W-:Y:S02]  /*30a0*/  FFMA R84, R40, R77, R84 ;  /* 0x0000004d28547223 */ /* 0x000fe40000000054 */
[----:B------:R-:W-:Y:S02]  /*30b0*/  FFMA R16, R54, R13, R53 ;  /* 0x0000000d36107223 */ /* 0x000fe40000000035 */
[----:B----4-:R-:W-:Y:S02]  /*30c0*/  FFMA R85, R76, R44, R85 ;  /* 0x0000002c4c557223 */ /* 0x010fe40000000055 */
[----:B------:R-:W-:Y:S02]  /*30d0*/  FFMA R82, R44, R77, R82 ;  /* 0x0000004d2c527223 */ /* 0x000fe40000000052 */
[----:B------:R-:W-:-:S02]  /*30e0*/  FFMA R83, R80, R49, R83 ;  /* 0x0000003150537223 */ /* 0x000fc40000000053 */
[----:B------:R-:W-:Y:S02]  /*30f0*/  FFMA R78, R81, R49, R78 ;  /* 0x00000031514e7223 */ /* 0x000fe4000000004e */
[-C--:B------:R-:W-:Y:S02]  /*3100*/  FFMA R26, R26, R13.reuse, R25 ;  /* 0x0000000d1a1a7223 */ /* 0x080fe40000000019 */
[-C--:B------:R-:W-:Y:S02]  /*3110*/  FFMA R34, R34, R13.reuse, R20 ;  /* 0x0000000d22227223 */ /* 0x080fe40000000014 */
[----:B------:R-:W-:Y:S02]  /*3120*/  FFMA R40, R74, R13, R73 ;  /* 0x0000000d4a287223 */ /* 0x000fe40000000049 */
[----:B------:R-:W-:Y:S01]  /*3130*/  FFMA R89, R32, R71, R89 ;  /* 0x0000004720597223 */ /* 0x000fe20000000059 */
[----:B------:R-:W-:Y:S01]  /*3140*/  LDS.64 R72, [R9+0x1400] ;  /* 0x0014000009487984 */ /* 0x000fe20000000a00 */
[----:B------:R-:W-:-:S02]  /*3150*/  FFMA R54, R71, R33, R70 ;  /* 0x0000002147367223 */ /* 0x000fc40000000046 */
[----:B------:R-:W-:Y:S01]  /*3160*/  FFMA R53, R32, R23, R91 ;  /* 0x0000001720357223 */ /* 0x000fe2000000005b */
[----:B------:R-:W0:Y:S01]  /*3170*/  LDS.128 R68, [R10+0xd0] ;  /* 0x0000d0000a447984 */ /* 0x000e220000000c00 */
[----:B------:R-:W-:Y:S02]  /*3180*/  FFMA R48, R23, R33, R48 ;  /* 0x0000002117307223 */ /* 0x000fe40000000030 */
[----:B------:R-:W-:Y:S01]  /*3190*/  FFMA R79, R80, R41, R79 ;  /* 0x00000029504f7223 */ /* 0x000fe2000000004f */
[----:B------:R-:W1:Y:S01]  /*31a0*/  LDS.128 R20, [R10+0x150] ;  /* 0x000150000a147984 */ /* 0x000e620000000c00 */
[C---:B------:R-:W-:Y:S02]  /*31b0*/  FFMA R49, R12.reuse, R30, R99 ;  /* 0x0000001e0c317223 */ /* 0x040fe40000000063 */
[C---:B------:R-:W-:Y:S02]  /*31c0*/  FFMA R105, R12.reuse, R74, R105 ;  /* 0x0000004a0c697223 */ /* 0x040fe40000000069 */
[----:B------:R-:W-:-:S02]  /*31d0*/  FFMA R99, R12, R58, R109 ;  /* 0x0000003a0c637223 */ /* 0x000fc4000000006d */
[-C--:B------:R-:W-:Y:S02]  /*31e0*/  FFMA R85, R80, R45.reuse, R85 ;  /* 0x0000002d50557223 */ /* 0x080fe40000000055 */
[C---:B------:R-:W-:Y:S02]  /*31f0*/  FFMA R82, R81.reuse, R45, R82 ;  /* 0x0000002d51527223 */ /* 0x040fe40000000052 */
[----:B------:R-:W-:Y:S02]  /*3200*/  FFMA R84, R81, R41, R84 ;  /* 0x0000002951547223 */ /* 0x000fe40000000054 */
[-C--:B------:R-:W-:Y:S01]  /*3210*/  FFMA R58, R58, R13.reuse, R57 ;  /* 0x0000000d3a3a7223 */ /* 0x080fe20000000039 */
[----:B------:R-:W2:Y:S01]  /*3220*/  LDS.64 R80, [R9+0x1500] ;  /* 0x0015000009507984 */ /* 0x000ea20000000a00 */
[----:B------:R-:W-:Y:S02]  /*3230*/  FFMA R83, R12, R50, R83 ;  /* 0x000000320c537223 */ /* 0x000fe40000000053 */
[----:B------:R-:W-:-:S02]  /*3240*/  FFMA R74, R50, R13, R78 ;  /* 0x0000000d324a7223 */ /* 0x000fc4000000004e */
[----:B------:R-:W-:Y:S02]  /*3250*/  FFMA R36, R14, R13, R24 ;  /* 0x0000000d0e247223 */ /* 0x000fe40000000018 */
[----:B------:R-:W-:Y:S02]  /*3260*/  FFMA R57, R32, R27, R93 ;  /* 0x0000001b20397223 */ /* 0x000fe4000000005d */
[----:B------:R-:W-:Y:S02]  /*3270*/  FFMA R50, R27, R33, R26 ;  /* 0x000000211b327223 */ /* 0x000fe4000000001a */
[C---:B------:R-:W-:Y:S01]  /*3280*/  FFMA R52, R12.reuse, R42, R79 ;  /* 0x0000002a0c347223 */ /* 0x040fe2000000004f */
[----:B------:R-:W3:Y:S01]  /*3290*/  LDS.128 R24, [R10+0x1d0] ;  /* 0x0001d0000a187984 */ /* 0x000ee20000000c00 */
[C---:B------:R-:W-:Y:S02]  /*32a0*/  FFMA R45, R12.reuse, R14, R103 ;  /* 0x0000000e0c2d7223 */ /* 0x040fe40000000067 */
[C---:B------:R-:W-:Y:S01]  /*32b0*/  FFMA R41, R12.reuse, R38, R95 ;  /* 0x000000260c297223 */ /* 0x040fe2000000005f */
[----:B------:R-:W4:Y:S01]  /*32c0*/  LDS.128 R76, [R10+0x50] ;  /* 0x000050000a4c7984 */ /* 0x000f220000000c00 */
[----:B------:R-:W-:-:S02]  /*32d0*/  FFMA R95, R12, R66, R97 ;  /* 0x000000420c5f7223 */ /* 0x000fc40000000061 */
[----:B------:R-:W-:Y:S02]  /*32e0*/  FFMA R107, R12, R62, R107 ;  /* 0x0000003e0c6b7223 */ /* 0x000fe4000000006b */
[----:B------:R-:W-:Y:S02]  /*32f0*/  FFMA R84, R42, R13, R84 ;  /* 0x0000000d2a547223 */ /* 0x000fe40000000054 */
[----:B------:R-:W-:Y:S02]  /*3300*/  FFMA R49, R32, R31, R49 ;  /* 0x0000001f20317223 */ /* 0x000fe40000000031 */
[----:B0-----:R-:W-:Y:S02]  /*3310*/  FFMA R53, R72, R68, R53 ;  /* 0x0000004448357223 */ /* 0x001fe40000000035 */
[----:B------:R-:W-:Y:S02]  /*3320*/  FFMA R48, R68, R73, R48 ;  /* 0x0000004944307223 */ /* 0x000fe40000000030 */
[----:B-1----:R-:W-:-:S02]  /*3330*/  FFMA R93, R72, R20, R57 ;  /* 0x00000014485d7223 */ /* 0x002fc40000000039 */
[----:B------:R-:W-:Y:S02]  /*3340*/  FFMA R50, R20, R73, R50 ;  /* 0x0000004914327223 */ /* 0x000fe40000000032 */
[-C--:B------:R-:W-:Y:S02]  /*3350*/  FFMA R44, R30, R13.reuse, R29 ;  /* 0x0000000d1e2c7223 */ /* 0x080fe4000000001d */
[-C--:B------:R-:W-:Y:S02]  /*3360*/  FFMA R38, R38, R13.reuse, R37 ;  /* 0x0000000d26267223 */ /* 0x080fe40000000025 */
[-C--:B------:R-:W-:Y:S02]  /*3370*/  FFMA R66, R66, R13.reuse, R65 ;  /* 0x0000000d42427223 */ /* 0x080fe40000000041 */
[----:B------:R-:W-:Y:S02]  /*3380*/  FFMA R62, R62, R13, R61 ;  /* 0x0000000d3e3e7223 */ /* 0x000fe4000000003d */
[----:B------:R-:W-:-:S02]  /*3390*/  FFMA R85, R12, R46, R85 ;  /* 0x0000002e0c557223 */ /* 0x000fc40000000055 */
[-C--:B------:R-:W-:Y:S02]  /*33a0*/  FFMA R82, R46, R13.reuse, R82 ;  /* 0x0000000d2e527223 */ /* 0x080fe40000000052 */
[----:B------:R-:W-:Y:S02]  /*33b0*/  FFMA R87, R12, R18, R87 ;  /* 0x000000120c577223 */ /* 0x000fe40000000057 */
[----:B------:R-:W-:Y:S02]  /*33c0*/  FFMA R86, R18, R13, R86 ;  /* 0x0000000d12567223 */ /* 0x000fe40000000056 */
[C---:B------:R-:W-:Y:S02]  /*33d0*/  FFMA R45, R32.reuse, R15, R45 ;  /* 0x0000000f202d7223 */ /* 0x040fe4000000002d */
[----:B------:R-:W-:Y:S02]  /*33e0*/  FFMA R36, R15, R33, R36 ;  /* 0x000000210f247223 */ /* 0x000fe40000000024 */
[----:B------:R-:W-:Y:S01]  /*33f0*/  FFMA R99, R32, R59, R99 ;  /* 0x0000003b20637223 */ /* 0x000fe20000000063 */
[----:B------:R-:W0:Y:S01]  /*3400*/  LDS.128 R12, [R10+0x2d0] ;  /* 0x0002d0000a0c7984 */ /* 0x000e220000000c00 */
[----:B------:R-:W-:-:S02]  /*3410*/  FFMA R42, R59, R33, R58 ;  /* 0x000000213b2a7223 */ /* 0x000fc4000000003a */
[----:B------:R-:W-:Y:S01]  /*3420*/  FFMA R97, R32, R75, R105 ;  /* 0x0000004b20617223 */ /* 0x000fe20000000069 */
[----:B------:R-:W1:Y:S01]  /*3430*/  LDS.128 R56, [R10+0x4d0] ;  /* 0x0004d0000a387984 */ /* 0x000e620000000c00 */
[----:B------:R-:W-:Y:S02]  /*3440*/  FFMA R40, R75, R33, R40 ;  /* 0x000000214b287223 */ /* 0x000fe40000000028 */
[C---:B--2---:R-:W-:Y:S02]  /*3450*/  FFMA R91, R80.reuse, R69, R53 ;  /* 0x00000045505b7223 */ /* 0x044fe40000000035 */
[----:B------:R-:W-:Y:S02]  /*3460*/  FFMA R93, R80, R21, R93 ;  /* 0x00000015505d7223 */ /* 0x000fe4000000005d */
[----:B------:R-:W-:Y:S02]  /*3470*/  FFMA R44, R31, R33, R44 ;  /* 0x000000211f2c7223 */ /* 0x000fe4000000002c */
[C---:B------:R-:W-:Y:S01]  /*3480*/  FFMA R41, R32.reuse, R39, R41 ;  /* 0x0000002720297223 */ /* 0x040fe20000000029 */
[----:B------:R-:W2:Y:S01]  /*3490*/  LDS.128 R28, [R10+0x250] ;  /* 0x000250000a1c7984 */ /* 0x000ea20000000c00 */
[----:B------:R-:W-:-:S02]  /*34a0*/  FFMA R75, R32, R51, R83 ;  /* 0x00000033204b7223 */ /* 0x000fc40000000053 */
[----:B------:R-:W-:Y:S02]  /*34b0*/  FFMA R74, R51, R33, R74 ;  /* 0x00000021334a7223 */ /* 0x000fe4000000004a */
[C---:B------:R-:W-:Y:S02]  /*34c0*/  FFMA R69, R81.reuse, R69, R48 ;  /* 0x0000004551457223 */ /* 0x040fe40000000030 */
[----:B------:R-:W-:Y:S02]  /*34d0*/  FFMA R21, R81, R21, R50 ;  /* 0x0000001551157223 */ /* 0x000fe40000000032 */
[----:B---3--:R-:W-:Y:S02]  /*34e0*/  FFMA R103, R72, R24, R49 ;  /* 0x0000001848677223 */ /* 0x008fe40000000031 */
[----:B------:R-:W-:Y:S01]  /*34f0*/  FFMA R37, R32, R35, R101 ;  /* 0x0000002320257223 */ /* 0x000fe20000000065 */
[----:B------:R-:W3:Y:S01]  /*3500*/  LDS.128 R48, [R10+0x5d0] ;  /* 0x0005d0000a307984 */ /* 0x000ee20000000c00 */
[----:B------:R-:W-:-:S02]  /*3510*/  FFMA R39, R39, R33, R38 ;  /* 0x0000002127277223 */ /* 0x000fc40000000026 */
[----:B------:R-:W-:Y:S02]  /*3520*/  FFMA R83, R32, R47, R85 ;  /* 0x0000002f20537223 */ /* 0x000fe40000000055 */
[C---:B----4-:R-:W-:Y:S02]  /*3530*/  FFMA R89, R76.reuse, R72, R89 ;  /* 0x000000484c597223 */ /* 0x050fe40000000059 */
[----:B------:R-:W-:Y:S02]  /*3540*/  FFMA R54, R76, R73, R54 ;  /* 0x000000494c367223 */ /* 0x000fe40000000036 */
[----:B------:R-:W-:Y:S02]  /*3550*/  FFMA R18, R35, R33, R34 ;  /* 0x0000002123127223 */ /* 0x000fe40000000022 */
[----:B------:R-:W-:Y:S02]  /*3560*/  FFMA R95, R32, R67, R95 ;  /* 0x00000043205f7223 */ /* 0x000fe4000000005f */
[----:B------:R-:W-:-:S02]  /*3570*/  FFMA R38, R67, R33, R66 ;  /* 0x0000002143267223 */ /* 0x000fc40000000042 */
[C---:B------:R-:W-:Y:S01]  /*3580*/  FFMA R101, R32.reuse, R63, R107 ;  /* 0x0000003f20657223 */ /* 0x040fe2000000006b */
[----:B------:R-:W4:Y:S01]  /*3590*/  LDS.128 R64, [R10+0x3d0] ;  /* 0x0003d0000a407984 */ /* 0x000f220000000c00 */
[----:B------:R-:W-:Y:S02]  /*35a0*/  FFMA R46, R63, R33, R62 ;  /* 0x000000213f2e7223 */ /* 0x000fe4000000003e */
[C---:B------:R-:W-:Y:S01]  /*35b0*/  FFMA R17, R32.reuse, R55, R17 ;  /* 0x0000003720117223 */ /* 0x040fe20000000011 */
[----:B------:R-:W-:Y:S01]  /*35c0*/  LDS.128 R60, [R10+0x450] ;  /* 0x000450000a3c7984 */ /* 0x000fe20000000c00 */
[-C--:B------:R-:W-:Y:S02]  /*35d0*/  FFMA R16, R55, R33.reuse, R16 ;  /* 0x0000002137107223 */ /* 0x080fe40000000010 */
[----:B------:R-:W-:Y:S02]  /*35e0*/  FFMA R82, R47, R33, R82 ;  /* 0x000000212f527223 */ /* 0x000fe40000000052 */
[----:B------:R-:W-:-:S02]  /*35f0*/  FFMA R85, R32, R43, R52 ;  /* 0x0000002b20557223 */ /* 0x000fc40000000034 */
[----:B------:R-:W-:Y:S02]  /*3600*/  FFMA R84, R43, R33, R84 ;  /* 0x000000212b547223 */ /* 0x000fe40000000054 */
[----:B------:R-:W-:Y:S02]  /*3610*/  FFMA R87, R32, R19, R87 ;  /* 0x0000001320577223 */ /* 0x000fe40000000057 */
[----:B------:R-:W-:Y:S02]  /*3620*/  FFMA R86, R19, R33, R86 ;  /* 0x0000002113567223 */ /* 0x000fe40000000056 */
[----:B------:R-:W5:Y:S01]  /*3630*/  LDS.128 R32, [R10+0x350] ;  /* 0x000350000a207984 */ /* 0x000f620000000c00 */
[----:B------:R-:W-:Y:S02]  /*3640*/  FFMA R89, R80, R77, R89 ;  /* 0x0000004d50597223 */ /* 0x000fe40000000059 */
[----:B------:R-:W-:Y:S02]  /*3650*/  FFMA R77, R77, R81, R54 ;  /* 0x000000514d4d7223 */ /* 0x000fe40000000036 */
[----:B------:R-:W5:Y:S01]  /*3660*/  LDS.128 R52, [R10+0x550] ;  /* 0x000550000a347984 */ /* 0x000f620000000c00 */
[----:B------:R-:W-:-:S02]  /*3670*/  FFMA R44, R24, R73, R44 ;  /* 0x00000049182c7223 */ /* 0x000fc4000000002c */
[C---:B0-----:R-:W-:Y:S02]  /*3680*/  FFMA R45, R72.reuse, R12, R45 ;  /* 0x0000000c482d7223 */ /* 0x041fe4000000002d */
[----:B-1----:R-:W-:Y:S02]  /*3690*/  FFMA R101, R72, R56, R101 ;  /* 0x0000003848657223 */ /* 0x002fe40000000065 */
[-C--:B------:R-:W-:Y:S02]  /*36a0*/  FFMA R46, R56, R73.reuse, R46 ;  /* 0x00000049382e7223 */ /* 0x080fe4000000002e */
[----:B------:R-:W-:Y:S02]  /*36b0*/  FFMA R20, R12, R73, R36 ;  /* 0x000000490c147223 */ /* 0x000fe40000000024 */
[----:B------:R-:W-:Y:S02]  /*36c0*/  FFMA R103, R80, R25, R103 ;  /* 0x0000001950677223 */ /* 0x000fe40000000067 */
[----:B--2---:R-:W-:-:S02]  /*36d0*/  FFMA R37, R72, R28, R37 ;  /* 0x0000001c48257223 */ /* 0x004fc40000000025 */
[----:B------:R-:W-:Y:S02]  /*36e0*/  FFMA R18, R28, R73, R18 ;  /* 0x000000491c127223 */ /* 0x000fe40000000012 */
[----:B------:R-:W-:Y:S02]  /*36f0*/  FFMA R101, R80, R57, R101 ;  /* 0x0000003950657223 */ /* 0x000fe40000000065 */
[----:B---3--:R-:W-:Y:S02]  /*3700*/  FFMA R17, R72, R48, R17 ;  /* 0x0000003048117223 */ /* 0x008fe40000000011 */
[----:B------:R-:W-:Y:S02]  /*3710*/  FFMA R16, R48, R73, R16 ;  /* 0x0000004930107223 */ /* 0x000fe40000000010 */
[----:B------:R-:W-:Y:S02]  /*3720*/  FFMA R25, R81, R25, R44 ;  /* 0x0000001951197223 */ /* 0x000fe4000000002c */
[----:B------:R-:W-:-:S02]  /*3730*/  FFMA R107, R80, R13, R45 ;  /* 0x0000000d506b7223 */ /* 0x000fc4000000002d */
[C---:B------:R-:W-:Y:S02]  /*3740*/  FFMA R57, R81.reuse, R57, R46 ;  /* 0x0000003951397223 */ /* 0x040fe4000000002e */
[----:B----4-:R-:W-:Y:S01]  /*3750*/  FFMA R109, R72, R64, R97 ;  /* 0x00000040486d7223 */ /* 0x010fe20000000061 */
[----:B------:R-:W0:Y:S01]  /*3760*/  LDS.128 R44, [R10+0x650] ;  /* 0x000650000a2c7984 */ /* 0x000e220000000c00 */
[----:B------:R-:W-:Y:S02]  /*3770*/  FFMA R40, R64, R73, R40 ;  /* 0x0000004940287223 */ /* 0x000fe40000000028 */
[----:B------:R-:W-:Y:S02]  /*3780*/  FFMA R20, R81, R13, R20 ;  /* 0x0000000d51147223 */ /* 0x000fe40000000014 */
[C---:B-----5:R-:W-:Y:S01]  /*3790*/  FFMA R41, R72.reuse, R32, R41 ;  /* 0x0000002048297223 */ /* 0x060fe20000000029 */
[----:B------:R-:W1:Y:S01]  /*37a0*/  LDS.64 R12, [R9+0x1600] ;  /* 0x00160000090c7984 */ /* 0x000e620000000a00 */
[----:B------:R-:W-:-:S02]  /*37b0*/  FFMA R95, R72, R60, R95 ;  /* 0x0000003c485f7223 */ /* 0x000fc4000000005f */
[----:B------:R-:W-:Y:S02]  /*37c0*/  FFMA R38, R60, R73, R38 ;  /* 0x000000493c267223 */ /* 0x000fe40000000026 */
[C---:B------:R-:W-:Y:S02]  /*37d0*/  FFMA R105, R80.reuse, R29, R37 ;  /* 0x0000001d50697223 */ /* 0x040fe40000000025 */
[----:B------:R-:W-:Y:S02]  /*37e0*/  FFMA R111, R80, R49, R17 ;  /* 0x00000031506f7223 */ /* 0x000fe40000000011 */
[C---:B------:R-:W-:Y:S02]  /*37f0*/  FFMA R29, R81.reuse, R29, R18 ;  /* 0x0000001d511d7223 */ /* 0x040fe40000000012 */
[----:B------:R-:W-:Y:S02]  /*3800*/  FFMA R24, R32, R73, R39 ;  /* 0x0000004920187223 */ /* 0x000fe40000000027 */
[----:B------:R-:W-:-:S02]  /*3810*/  FFMA R49, R81, R49, R16 ;  /* 0x0000003151317223 */ /* 0x000fc40000000010 */
[----:B------:R-:W-:Y:S01]  /*3820*/  FFMA R109, R80, R65, R109 ;  /* 0x00000041506d7223 */ /* 0x000fe2000000006d */
[----:B------:R-:W2:Y:S01]  /*3830*/  LDS.128 R16, [R10+0x7d0] ;  /* 0x0007d0000a107984 */ /* 0x000ea20000000c00 */
[----:B------:R-:W-:Y:S02]  /*3840*/  FFMA R99, R72, R52, R99 ;  /* 0x0000003448637223 */ /* 0x000fe40000000063 */
[C---:B------:R-:W-:Y:S02]  /*3850*/  FFMA R97, R80.reuse, R33, R41 ;  /* 0x0000002150617223 */ /* 0x040fe40000000029 */
[----:B------:R-:W-:Y:S02]  /*3860*/  FFMA R65, R81, R65, R40 ;  /* 0x0000004151417223 */ /* 0x000fe40000000028 */
[----:B------:R-:W-:Y:S02]  /*3870*/  FFMA R95, R80, R61, R95 ;  /* 0x0000003d505f7223 */ /* 0x000fe4000000005f */
[----:B------:R-:W-:-:S02]  /*3880*/  FFMA R52, R52, R73, R42 ;  /* 0x0000004934347223 */ /* 0x000fc4000000002a */
[C---:B------:R-:W-:Y:S01]  /*3890*/  FFMA R61, R81.reuse, R61, R38 ;  /* 0x0000003d513d7223 */ /* 0x040fe20000000026 */
[----:B------:R-:W3:Y:S01]  /*38a0*/  LDS.128 R40, [R10+0x6d0] ;  /* 0x0006d0000a287984 */ /* 0x000ee20000000c00 */
[C---:B------:R-:W-:Y:S02]  /*38b0*/  FFMA R24, R81.reuse, R33, R24 ;  /* 0x0000002151187223 */ /* 0x040fe40000000018 */
[-C--:B------:R-:W-:Y:S01]  /*38c0*/  FFMA R99, R80, R53.reuse, R99 ;  /* 0x0000003550637223 */ /* 0x080fe20000000063 */
[----:B------:R-:W4:Y:S01]  /*38d0*/  LDS.128 R36, [R10+0x750] ;  /* 0x000750000a247984 */ /* 0x000f220000000c00 */
[----:B------:R-:W-:Y:S02]  /*38e0*/  FFMA R53, R81, R53, R52 ;  /* 0x0000003551357223 */ /* 0x000fe40000000034 */
[----:B0-----:R-:W-:Y:S01]  /*38f0*/  FFMA R75, R72, R44, R75 ;  /* 0x0000002c484b7223 */ /* 0x001fe2000000004b */
[----:B------:R-:W0:Y:S01]  /*3900*/  LDS.64 R32, [R9+0x1700] ;  /* 0x0017000009207984 */ /* 0x000e220000000a00 */
[----:B------:R-:W-:-:S02]  /*3910*/  FFMA R74, R44, R73, R74 ;  /* 0x000000492c4a7223 */ /* 0x000fc4000000004a */
[----:B------:R-:W-:Y:S02]  /*3920*/  FFMA R75, R80, R45, R75 ;  /* 0x0000002d504b7223 */ /* 0x000fe4000000004b */
[----:B-1----:R-:W-:Y:S02]  /*3930*/  FFMA R89, R12, R78, R89 ;  /* 0x0000004e0c597223 */ /* 0x002fe40000000059 */
[----:B------:R-:W-:Y:S02]  /*3940*/  FFMA R78, R78, R13, R77 ;  /* 0x0000000d4e4e7223 */ /* 0x000fe4000000004d */
[----:B------:R-:W-:Y:S02]  /*3950*/  FFMA R74, R81, R45, R74 ;  /* 0x0000002d514a7223 */ /* 0x000fe4000000004a */
[----:B------:R-:W-:Y:S02]  /*3960*/  FFMA R91, R12, R70, R91 ;  /* 0x000000460c5b7223 */ /* 0x000fe4000000005b */
[----:B------:R-:W-:-:S02]  /*3970*/  FFMA R48, R70, R13, R69 ;  /* 0x0000000d46307223 */ /* 0x000fc40000000045 */
[----:B------:R-:W-:Y:S02]  /*3980*/  FFMA R103, R12, R26, R103 ;  /* 0x0000001a0c677223 */ /* 0x000fe40000000067 */
[----:B------:R-:W-:Y:S02]  /*3990*/  FFMA R26, R26, R13, R25 ;  /* 0x0000000d1a1a7223 */ /* 0x000fe40000000019 */
[----:B------:R-:W-:Y:S02]  /*39a0*/  FFMA R25, R12, R54, R99 ;  /* 0x000000360c197223 */ /* 0x000fe40000000063 */
[----:B--2---:R-:W-:Y:S02]  /*39b0*/  FFMA R87, R72, R16, R87 ;  /* 0x0000001048577223 */ /* 0x004fe40000000057 */
[----:B------:R-:W-:Y:S02]  /*39c0*/  FFMA R86, R16, R73, R86 ;  /* 0x0000004910567223 */ /* 0x000fe40000000056 */
[----:B------:R-:W-:-:S02]  /*39d0*/  FFMA R87, R80, R17, R87 ;  /* 0x0000001150577223 */ /* 0x000fc40000000057 */
[----:B------:R-:W-:Y:S02]  /*39e0*/  FFMA R86, R81, R17, R86 ;  /* 0x0000001151567223 */ /* 0x000fe40000000056 */
[----:B------:R-:W-:Y:S01]  /*39f0*/  FFMA R44, R54, R13, R53 ;  /* 0x0000000d362c7223 */ /* 0x000fe20000000035 */
[----:B------:R-:W-:Y:S01]  /*3a00*/  LDS.64 R16, [R9+0x1800] ;  /* 0x0018000009107984 */ /* 0x000fe20000000a00 */
[----:B------:R-:W-:Y:S02]  /*3a10*/  FFMA R93, R12, R22, R93 ;  /* 0x000000160c5d7223 */ /* 0x000fe4000000005d */
[----:B---3--:R-:W-:Y:S02]  /*3a20*/  FFMA R83, R72, R40, R83 ;  /* 0x0000002848537223 */ /* 0x008fe40000000053 */
[----:B------:R-:W-:Y:S02]  /*3a30*/  FFMA R82, R40, R73, R82 ;  /* 0x0000004928527223 */ /* 0x000fe40000000052 */
[----:B----4-:R-:W-:-:S02]  /*3a40*/  FFMA R85, R72, R36, R85 ;  /* 0x0000002448557223 */ /* 0x010fc40000000055 */
[----:B------:R-:W-:Y:S02]  /*3a50*/  FFMA R84, R36, R73, R84 ;  /* 0x0000004924547223 */ /* 0x000fe40000000054 */
[-C--:B------:R-:W-:Y:S02]  /*3a60*/  FFMA R40, R62, R13.reuse, R61 ;  /* 0x0000000d3e287223 */ /* 0x080fe4000000003d */
[----:B------:R-:W-:Y:S02]  /*3a70*/  FFMA R36, R50, R13, R49 ;  /* 0x0000000d32247223 */ /* 0x000fe40000000031 */
[----:B0-----:R-:W-:Y:S02]  /*3a80*/  FFMA R61, R32, R79, R89 ;  /* 0x0000004f203d7223 */ /* 0x001fe40000000059 */
[----:B------:R-:W-:Y:S02]  /*3a90*/  FFMA R64, R79, R33, R78 ;  /* 0x000000214f407223 */ /* 0x000fe4000000004e */
[----:B------:R-:W-:Y:S01]  /*3aa0*/  FFMA R52, R12, R46, R75 ;  /* 0x0000002e0c347223 */ /* 0x000fe2000000004b */
[----:B------:R-:W0:Y:S01]  /*3ab0*/  LDS.128 R76, [R10+0xe0] ;  /* 0x0000e0000a4c7984 */ /* 0x000e220000000c00 */
[----:B------:R-:W-:-:S02]  /*3ac0*/  FFMA R54, R46, R13, R74 ;  /* 0x0000000d2e367223 */ /* 0x000fc4000000004a */
[----:B------:R-:W-:Y:S01]  /*3ad0*/  FFMA R49, R32, R71, R91 ;  /* 0x0000004720317223 */ /* 0x000fe2000000005b */
[----:B------:R-:W1:Y:S01]  /*3ae0*/  LDS.128 R72, [R10+0x60] ;  /* 0x000060000a487984 */ /* 0x000e620000000c00 */
[----:B------:R-:W-:Y:S02]  /*3af0*/  FFMA R48, R71, R33, R48 ;  /* 0x0000002147307223 */ /* 0x000fe40000000030 */
[----:B------:R-:W-:Y:S01]  /*3b00*/  FFMA R22, R22, R13, R21 ;  /* 0x0000000d16167223 */ /* 0x000fe20000000015 */
[----:B------:R-:W2:Y:S01]  /*3b10*/  LDS.128 R68, [R10+0x160] ;  /* 0x000160000a447984 */ /* 0x000ea20000000c00 */
[-C--:B------:R-:W-:Y:S02]  /*3b20*/  FFMA R83, R80, R41.reuse, R83 ;  /* 0x0000002950537223 */ /* 0x080fe40000000053 */
[----:B------:R-:W-:Y:S02]  /*3b30*/  FFMA R82, R81, R41, R82 ;  /* 0x0000002951527223 */ /* 0x000fe40000000052 */
[----:B------:R-:W-:-:S02]  /*3b40*/  FFMA R41, R12, R30, R105 ;  /* 0x0000001e0c297223 */ /* 0x000fc40000000069 */
[-C--:B------:R-:W-:Y:S02]  /*3b50*/  FFMA R85, R80, R37.reuse, R85 ;  /* 0x0000002550557223 */ /* 0x080fe40000000055 */
[----:B------:R-:W-:Y:S02]  /*3b60*/  FFMA R84, R81, R37, R84 ;  /* 0x0000002551547223 */ /* 0x000fe40000000054 */
[-C--:B------:R-:W-:Y:S02]  /*3b70*/  FFMA R30, R30, R13.reuse, R29 ;  /* 0x0000000d1e1e7223 */ /* 0x080fe4000000001d */
[C---:B------:R-:W-:Y:S01]  /*3b80*/  FFMA R101, R12.reuse, R58, R101 ;  /* 0x0000003a0c657223 */ /* 0x040fe20000000065 */
[----:B------:R-:W3:Y:S01]  /*3b90*/  LDS.64 R28, [R9+0x1900] ;  /* 0x00190000091c7984 */ /* 0x000ee20000000a00 */
[----:B------:R-:W-:Y:S02]  /*3ba0*/  FFMA R107, R12, R14, R107 ;  /* 0x0000000e0c6b7223 */ /* 0x000fe4000000006b */
[----:B------:R-:W-:-:S02]  /*3bb0*/  FFMA R58, R58, R13, R57 ;  /* 0x0000000d3a3a7223 */ /* 0x000fc40000000039 */
[----:B------:R-:W-:Y:S02]  /*3bc0*/  FFMA R37, R12, R50, R111 ;  /* 0x000000320c257223 */ /* 0x000fe4000000006f */
[----:B------:R-:W-:Y:S02]  /*3bd0*/  FFMA R14, R14, R13, R20 ;  /* 0x0000000d0e0e7223 */ /* 0x000fe40000000014 */
[----:B------:R-:W-:Y:S02]  /*3be0*/  FFMA R57, R32, R23, R93 ;  /* 0x0000001720397223 */ /* 0x000fe4000000005d */
[----:B------:R-:W-:Y:S02]  /*3bf0*/  FFMA R50, R23, R33, R22 ;  /* 0x0000002117327223 */ /* 0x000fe40000000016 */
[----:B------:R-:W4:Y:S01]  /*3c00*/  LDS.128 R20, [R10+0x1e0] ;  /* 0x0001e0000a147984 */ /* 0x000f220000000c00 */
[C---:B------:R-:W-:Y:S02]  /*3c10*/  FFMA R109, R12.reuse, R66, R109 ;  /* 0x000000420c6d7223 */ /* 0x040fe4000000006d */
[----:B------:R-:W-:-:S02]  /*3c20*/  FFMA R45, R12, R34, R97 ;  /* 0x000000220c2d7223 */ /* 0x000fc40000000061 */
[-C--:B------:R-:W-:Y:S02]  /*3c30*/  FFMA R24, R34, R13.reuse, R24 ;  /* 0x0000000d22187223 */ /* 0x080fe40000000018 */
[-C--:B------:R-:W-:Y:S02]  /*3c40*/  FFMA R66, R66, R13.reuse, R65 ;  /* 0x0000000d42427223 */ /* 0x080fe40000000041 */
[----:B------:R-:W-:Y:S02]  /*3c50*/  FFMA R83, R12, R42, R83 ;  /* 0x0000002a0c537223 */ /* 0x000fe40000000053 */
[----:B------:R-:W-:Y:S02]  /*3c60*/  FFMA R82, R42, R13, R82 ;  /* 0x0000000d2a527223 */ /* 0x000fe40000000052 */
[C---:B------:R-:W-:Y:S02]  /*3c70*/  FFMA R97, R12.reuse, R62, R95 ;  /* 0x0000003e0c617223 */ /* 0x040fe4000000005f */
[----:B------:R-:W-:-:S02]  /*3c80*/  FFMA R56, R12, R38, R85 ;  /* 0x000000260c387223 */ /* 0x000fc40000000055 */
[----:B------:R-:W-:Y:S02]  /*3c90*/  FFMA R60, R12, R18, R87 ;  /* 0x000000120c3c7223 */ /* 0x000fe40000000057 */
[----:B------:R-:W-:Y:S02]  /*3ca0*/  FFMA R53, R32, R27, R103 ;  /* 0x0000001b20357223 */ /* 0x000fe40000000067 */
[----:B0-----:R-:W-:Y:S02]  /*3cb0*/  FFMA R93, R16, R76, R49 ;  /* 0x0000004c105d7223 */ /* 0x001fe40000000031 */
[----:B------:R-:W-:Y:S02]  /*3cc0*/  FFMA R62, R18, R13, R86 ;  /* 0x0000000d123e7223 */ /* 0x000fe40000000056 */
[----:B------:R-:W-:Y:S02]  /*3cd0*/  FFMA R34, R31, R33, R30 ;  /* 0x000000211f227223 */ /* 0x000fe4000000001e */
[----:B------:R-:W-:-:S02]  /*3ce0*/  FFMA R45, R32, R35, R45 ;  /* 0x00000023202d7223 */ /* 0x000fc4000000002d */
[----:B------:R-:W-:Y:S02]  /*3cf0*/  FFMA R103, R32, R59, R101 ;  /* 0x0000003b20677223 */ /* 0x000fe40000000065 */
[----:B-1----:R-:W-:Y:S02]  /*3d00*/  FFMA R91, R72, R16, R61 ;  /* 0x00000010485b7223 */ /* 0x002fe4000000003d */
[----:B------:R-:W-:Y:S02]  /*3d10*/  FFMA R76, R76, R17, R48 ;  /* 0x000000114c4c7223 */ /* 0x000fe40000000030 */
[----:B--2---:R-:W-:Y:S02]  /*3d20*/  FFMA R57, R16, R68, R57 ;  /* 0x0000004410397223 */ /* 0x004fe40000000039 */
[----:B------:R-:W-:Y:S02]  /*3d30*/  FFMA R46, R27, R33, R26 ;  /* 0x000000211b2e7223 */ /* 0x000fe4000000001a */
[----:B------:R-:W-:-:S02]  /*3d40*/  FFMA R41, R32, R31, R41 ;  /* 0x0000001f20297223 */ /* 0x000fc40000000029 */
[----:B------:R-:W-:Y:S02]  /*3d50*/  FFMA R35, R35, R33, R24 ;  /* 0x0000002123237223 */ /* 0x000fe40000000018 */
[C---:B------:R-:W-:Y:S02]  /*3d60*/  FFMA R99, R32.reuse, R67, R109 ;  /* 0x0000004320637223 */ /* 0x040fe4000000006d */
[----:B------:R-:W-:Y:S02]  /*3d70*/  FFMA R42, R67, R33, R66 ;  /* 0x00000021432a7223 */ /* 0x000fe40000000042 */
[C---:B------:R-:W-:Y:S02]  /*3d80*/  FFMA R101, R32.reuse, R55, R25 ;  /* 0x0000003720657223 */ /* 0x040fe40000000019 */
[----:B------:R-:W-:Y:S01]  /*3d90*/  FFMA R85, R32, R43, R83 ;  /* 0x0000002b20557223 */ /* 0x000fe20000000053 */
[----:B------:R-:W0:Y:S01]  /*3da0*/  LDS.128 R24, [R10+0x260] ;  /* 0x000260000a187984 */ /* 0x000e220000000c00 */
[----:B------:R-:W-:-:S02]  /*3db0*/  FFMA R30, R43, R33, R82 ;  /* 0x000000212b1e7223 */ /* 0x000fc40000000052 */
[----:B------:R-:W-:Y:S01]  /*3dc0*/  FFMA R72, R72, R17, R64 ;  /* 0x0000001148487223 */ /* 0x000fe20000000040 */
[----:B------:R-:W1:Y:S01]  /*3dd0*/  LDS.128 R80, [R10+0x460] ;  /* 0x000460000a507984 */ /* 0x000e620000000c00 */
[C---:B------:R-:W-:Y:S02]  /*3de0*/  FFMA R95, R32.reuse, R15, R107 ;  /* 0x0000000f205f7223 */ /* 0x040fe4000000006b */
[C---:B------:R-:W-:Y:S01]  /*3df0*/  FFMA R97, R32.reuse, R63, R97 ;  /* 0x0000003f20617223 */ /* 0x040fe20000000061 */
[----:B------:R-:W2:Y:S01]  /*3e00*/  LDS.128 R64, [R10+0x3e0] ;  /* 0x0003e0000a407984 */ /* 0x000ea20000000c00 */
[C---:B------:R-:W-:Y:S02]  /*3e10*/  FFMA R37, R32.reuse, R51, R37 ;  /* 0x0000003320257223 */ /* 0x040fe40000000025 */
[C---:B------:R-:W-:Y:S02]  /*3e20*/  FFMA R31, R32.reuse, R47, R52 ;  /* 0x0000002f201f7223 */ /* 0x040fe40000000034 */
[----:B------:R-:W-:-:S02]  /*3e30*/  FFMA R87, R32, R39, R56 ;  /* 0x0000002720577223 */ /* 0x000fc40000000038 */
[----:B------:R-:W-:Y:S02]  /*3e40*/  FFMA R89, R32, R19, R60 ;  /* 0x0000001320597223 */ /* 0x000fe4000000003c */
[----:B------:R-:W-:Y:S02]  /*3e50*/  FFMA R84, R38, R13, R84 ;  /* 0x0000000d26547223 */ /* 0x000fe40000000054 */
[----:B------:R-:W-:Y:S02]  /*3e60*/  FFMA R32, R68, R17, R50 ;  /* 0x0000001144207223 */ /* 0x000fe40000000032 */
[----:B------:R-:W-:Y:S02]  /*3e70*/  FFMA R38, R15, R33, R14 ;  /* 0x000000210f267223 */ /* 0x000fe4000000000e */
[-C--:B---3--:R-:W-:Y:S01]  /*3e80*/  FFMA R93, R28, R77.reuse, R93 ;  /* 0x0000004d1c5d7223 */ /* 0x088fe2000000005d */
[----:B------:R-:W3:Y:S01]  /*3e90*/  LDS.128 R12, [R10+0x2e0] ;  /* 0x0002e0000a0c7984 */ /* 0x000ee20000000c00 */
[----:B------:R-:W-:-:S02]  /*3ea0*/  FFMA R68, R29, R77, R76 ;  /* 0x0000004d1d447223 */ /* 0x000fc4000000004c */
[-C--:B------:R-:W-:Y:S02]  /*3eb0*/  FFMA R40, R63, R33.reuse, R40 ;  /* 0x000000213f287223 */ /* 0x080fe40000000028 */
[-C--:B------:R-:W-:Y:S02]  /*3ec0*/  FFMA R86, R59, R33.reuse, R58 ;  /* 0x000000213b567223 */ /* 0x080fe4000000003a */
[----:B------:R-:W-:Y:S02]  /*3ed0*/  FFMA R19, R19, R33, R62 ;  /* 0x0000002113137223 */ /* 0x000fe4000000003e */
[----:B------:R-:W-:Y:S01]  /*3ee0*/  FFMA R77, R28, R69, R57 ;  /* 0x000000451c4d7223 */ /* 0x000fe20000000039 */
[----:B------:R-:W5:Y:S01]  /*3ef0*/  LDS.128 R60, [R10+0x360] ;  /* 0x000360000a3c7984 */ /* 0x000f620000000c00 */
[-C--:B------:R-:W-:Y:S02]  /*3f00*/  FFMA R44, R55, R33.reuse, R44 ;  /* 0x00000021372c7223 */ /* 0x080fe4000000002c */
[----:B------:R-:W-:Y:S01]  /*3f10*/  FFMA R18, R47, R33, R54 ;  /* 0x000000212f127223 */ /* 0x000fe20000000036 */
[----:B------:R-:W5:Y:S01]  /*3f20*/  LDS.128 R56, [R10+0x5e0] ;  /* 0x0005e0000a387984 */ /* 0x000f620000000c00 */
[----:B----4-:R-:W-:-:S02]  /*3f30*/  FFMA R105, R16, R20, R53 ;  /* 0x0000001410697223 */ /* 0x010fc40000000035 */
[----:B------:R-:W-:Y:S01]  /*3f40*/  FFMA R36, R51, R33, R36 ;  /* 0x0000002133247223 */ /* 0x000fe20000000024 */
[----:B------:R-:W4:Y:S01]  /*3f50*/  LDS.128 R52, [R10+0x560] ;  /* 0x000560000a347984 */ /* 0x000f220000000c00 */
[----:B0-----:R-:W-:Y:S02]  /*3f60*/  FFMA R41, R16, R24, R41 ;  /* 0x0000001810297223 */ /* 0x001fe40000000029 */
[-C--:B------:R-:W-:Y:S01]  /*3f70*/  FFMA R34, R24, R17.reuse, R34 ;  /* 0x0000001118227223 */ /* 0x080fe20000000022 */
[----:B------:R-:W0:Y:S01]  /*3f80*/  LDS.128 R48, [R10+0x4e0] ;  /* 0x0004e0000a307984 */ /* 0x000e220000000c00 */
[C---:B-1----:R-:W-:Y:S02]  /*3f90*/  FFMA R97, R16.reuse, R80, R97 ;  /* 0x0000005010617223 */ /* 0x042fe40000000061 */
[----:B--2---:R-:W-:Y:S02]  /*3fa0*/  FFMA R109, R16, R64, R99 ;  /* 0x00000040106d7223 */ /* 0x004fe40000000063 */
[----:B------:R-:W-:-:S02]  /*3fb0*/  FFMA R42, R64, R17, R42 ;  /* 0x00000011402a7223 */ /* 0x000fc4000000002a */
[----:B------:R-:W-:Y:S02]  /*3fc0*/  FFMA R40, R80, R17, R40 ;  /* 0x0000001150287223 */ /* 0x000fe40000000028 */
[C---:B------:R-:W-:Y:S02]  /*3fd0*/  FFMA R109, R28.reuse, R65, R109 ;  /* 0x000000411c6d7223 */ /* 0x040fe4000000006d */
[----:B------:R-:W-:Y:S02]  /*3fe0*/  FFMA R97, R28, R81, R97 ;  /* 0x000000511c617223 */ /* 0x000fe40000000061 */
[----:B------:R-:W-:Y:S02]  /*3ff0*/  FFMA R84, R39, R33, R84 ;  /* 0x0000002127547223 */ /* 0x000fe40000000054 */
[----:B------:R-:W-:Y:S02]  /*4000*/  FFMA R69, R29, R69, R32 ;  /* 0x000000451d457223 */ /* 0x000fe40000000020 */
[----:B------:R-:W-:-:S02]  /*4010*/  FFMA R46, R20, R17, R46 ;  /* 0x00000011142e7223 */ /* 0x000fc4000000002e */
[----:B---3--:R-:W-:Y:S02]  /*4020*/  FFMA R107, R16, R12, R95 ;  /* 0x0000000c106b7223 */ /* 0x008fe4000000005f */
[-C--:B------:R-:W-:Y:S02]  /*4030*/  FFMA R95, R28, R25.reuse, R41 ;  /* 0x000000191c5f7223 */ /* 0x080fe40000000029 */
[C---:B------:R-:W-:Y:S02]  /*4040*/  FFMA R25, R29.reuse, R25, R34 ;  /* 0x000000191d197223 */ /* 0x040fe40000000022 */
[C---:B------:R-:W-:Y:S02]  /*4050*/  FFMA R65, R29.reuse, R65, R42 ;  /* 0x000000411d417223 */ /* 0x040fe4000000002a */
[----:B------:R-:W-:Y:S02]  /*4060*/  FFMA R81, R29, R81, R40 ;  /* 0x000000511d517223 */ /* 0x000fe40000000028 */
[----:B-----5:R-:W-:Y:S01]  /*4070*/  FFMA R45, R16, R60, R45 ;  /* 0x0000003c102d7223 */ /* 0x020fe2000000002d */
[----:B------:R-:W1:Y:S01]  /*4080*/  LDS.128 R40, [R10+0x660] ;  /* 0x000660000a287984 */ /* 0x000e620000000c00 */
[----:B------:R-:W-:-:S02]  /*4090*/  FFMA R60, R60, R17, R35 ;  /* 0x000000113c3c7223 */ /* 0x000fc40000000023 */
[----:B------:R-:W-:Y:S01]  /*40a0*/  FFMA R37, R16, R56, R37 ;  /* 0x0000003810257223 */ /* 0x000fe20000000025 */
[----:B------:R-:W2:Y:S01]  /*40b0*/  LDS.128 R32, [R10+0x6e0] ;  /* 0x0006e0000a207984 */ /* 0x000ea20000000c00 */
[-C--:B------:R-:W-:Y:S02]  /*40c0*/  FFMA R36, R56, R17.reuse, R36 ;  /* 0x0000001138247223 */ /* 0x080fe40000000024 */
[----:B----4-:R-:W-:Y:S02]  /*40d0*/  FFMA R101, R16, R52, R101 ;  /* 0x0000003410657223 */ /* 0x010fe40000000065 */
[----:B------:R-:W-:Y:S02]  /*40e0*/  FFMA R44, R52, R17, R44 ;  /* 0x00000011342c7223 */ /* 0x000fe4000000002c */
[----:B------:R-:W-:Y:S02]  /*40f0*/  FFMA R91, R28, R73, R91 ;  /* 0x000000491c5b7223 */ /* 0x000fe4000000005b */
[----:B------:R-:W-:-:S02]  /*4100*/  FFMA R24, R12, R17, R38 ;  /* 0x000000110c187223 */ /* 0x000fc40000000026 */
[C---:B------:R-:W-:Y:S02]  /*4110*/  FFMA R111, R28.reuse, R57, R37 ;  /* 0x000000391c6f7223 */ /* 0x040fe40000000025 */
[----:B------:R-:W-:Y:S02]  /*4120*/  FFMA R73, R73, R29, R72 ;  /* 0x0000001d49497223 */ /* 0x000fe40000000048 */
[C---:B------:R-:W-:Y:S02]  /*4130*/  FFMA R101, R28.reuse, R53, R101 ;  /* 0x000000351c657223 */ /* 0x040fe40000000065 */
[C---:B------:R-:W-:Y:S02]  /*4140*/  FFMA R57, R29.reuse, R57, R36 ;  /* 0x000000391d397223 */ /* 0x040fe40000000024 */
[----:B------:R-:W-:Y:S01]  /*4150*/  FFMA R72, R29, R21, R46 ;  /* 0x000000151d487223 */ /* 0x000fe2000000002e */
[----:B------:R-:W3:Y:S01]  /*4160*/  LDS.128 R36, [R10+0x7e0] ;  /* 0x0007e0000a247984 */ /* 0x000ee20000000c00 */
[----:B------:R-:W-:-:S02]  /*4170*/  FFMA R99, R28, R61, R45 ;  /* 0x0000003d1c637223 */ /* 0x000fc4000000002d */
[C---:B------:R-:W-:Y:S02]  /*4180*/  FFMA R53, R29.reuse, R53, R44 ;  /* 0x000000351d357223 */ /* 0x040fe4000000002c */
[----:B------:R-:W4:Y:S01]  /*4190*/  LDS.128 R44, [R10+0x760] ;  /* 0x000760000a2c7984 */ /* 0x000f220000000c00 */
[CC--:B------:R-:W-:Y:S02]  /*41a0*/  FFMA R107, R28.reuse, R13.reuse, R107 ;  /* 0x0000000d1c6b7223 */ /* 0x0c0fe4000000006b */
[----:B------:R-:W-:Y:S02]  /*41b0*/  FFMA R24, R29, R13, R24 ;  /* 0x0000000d1d187223 */ /* 0x000fe40000000018 */
[----:B------:R-:W5:Y:S01]  /*41c0*/  LDS.64 R12, [R9+0x1a00] ;  /* 0x001a0000090c7984 */ /* 0x000f620000000a00 */
[----:B------:R-:W-:Y:S02]  /*41d0*/  FFMA R105, R28, R21, R105 ;  /* 0x000000151c697223 */ /* 0x000fe40000000069 */
[----:B0-----:R-:W-:Y:S01]  /*41e0*/  FFMA R103, R16, R48, R103 ;  /* 0x0000003010677223 */ /* 0x001fe20000000067 */
[----:B------:R-:W0:Y:S01]  /*41f0*/  LDS.64 R20, [R9+0x1b00] ;  /* 0x001b000009147984 */ /* 0x000e220000000a00 */
        /* <DEDUP_REMOVED lines=8> */
[C---:B------:R-:W-:Y:S02]  /*4280*/  FFMA R18, R29.reuse, R41, R18 ;  /* 0x000000291d127223 */ /* 0x040fe40000000012 */
[C---:B------:R-:W-:Y:S02]  /*4290*/  FFMA R61, R29.reuse, R61, R60 ;  /* 0x0000003d1d3d7223 */ /* 0x040fe4000000003c */
[----:B------:R-:W-:Y:S02]  /*42a0*/  FFMA R49, R29, R49, R86 ;  /* 0x000000311d317223 */ /* 0x000fe40000000056 */
[----:B------:R-:W-:Y:S02]  /*42b0*/  FFMA R85, R28, R33, R85 ;  /* 0x000000211c557223 */ /* 0x000fe40000000055 */
[----:B---3--:R-:W-:-:S02]  /*42c0*/  FFMA R89, R16, R36, R89 ;  /* 0x0000002410597223 */ /* 0x008fc40000000059 */
[----:B------:R-:W-:Y:S02]  /*42d0*/  FFMA R36, R36, R17, R19 ;  /* 0x0000001124247223 */ /* 0x000fe40000000013 */
[----:B------:R-:W-:Y:S02]  /*42e0*/  FFMA R89, R28, R37, R89 ;  /* 0x000000251c597223 */ /* 0x000fe40000000059 */
[----:B----4-:R-:W-:Y:S02]  /*42f0*/  FFMA R87, R16, R44, R87 ;  /* 0x0000002c10577223 */ /* 0x010fe40000000057 */
[----:B------:R-:W-:Y:S02]  /*4300*/  FFMA R84, R44, R17, R84 ;  /* 0x000000112c547223 */ /* 0x000fe40000000054 */
[----:B-----5:R-:W-:Y:S02]  /*4310*/  FFMA R91, R12, R74, R91 ;  /* 0x0000004a0c5b7223 */ /* 0x020fe4000000005b */
[----:B------:R-:W-:-:S02]  /*4320*/  FFMA R74, R74, R13, R73 ;  /* 0x0000000d4a4a7223 */ /* 0x000fc40000000049 */
[----:B------:R-:W-:Y:S02]  /*4330*/  FFMA R97, R12, R82, R97 ;  /* 0x000000520c617223 */ /* 0x000fe40000000061 */
[----:B------:R-:W-:Y:S02]  /*4340*/  FFMA R40, R82, R13, R81 ;  /* 0x0000000d52287223 */ /* 0x000fe40000000051 */
[-C--:B------:R-:W-:Y:S02]  /*4350*/  FFMA R87, R28, R45.reuse, R87 ;  /* 0x0000002d1c577223 */ /* 0x080fe40000000057 */
[C---:B------:R-:W-:Y:S02]  /*4360*/  FFMA R84, R29.reuse, R45, R84 ;  /* 0x0000002d1d547223 */ /* 0x040fe40000000054 */
[----:B------:R-:W-:Y:S02]  /*4370*/  FFMA R36, R29, R37, R36 ;  /* 0x000000251d247223 */ /* 0x000fe40000000024 */
[----:B------:R-:W-:-:S02]  /*4380*/  FFMA R32, R22, R13, R72 ;  /* 0x0000000d16207223 */ /* 0x000fc40000000048 */
[----:B------:R-:W-:Y:S01]  /*4390*/  FFMA R81, R12, R42, R31 ;  /* 0x0000002a0c517223 */ /* 0x000fe2000000001f */
[----:B------:R-:W-:Y:S01]  /*43a0*/  LDS.64 R72, [R9+0x1c00] ;  /* 0x001c000009487984 */ /* 0x000fe20000000a00 */
[-C--:B------:R-:W-:Y:S02]  /*43b0*/  FFMA R82, R34, R13.reuse, R30 ;  /* 0x0000000d22527223 */ /* 0x080fe4000000001e */
[----:B------:R-:W-:Y:S01]  /*43c0*/  FFMA R93, R12, R78, R93 ;  /* 0x0000004e0c5d7223 */ /* 0x000fe2000000005d */
[----:B------:R-:W1:Y:S01]  /*43d0*/  LDS.128 R28, [R10+0x70] ;  /* 0x000070000a1c7984 */ /* 0x000e620000000c00 */
[-C--:B------:R-:W-:Y:S02]  /*43e0*/  FFMA R68, R78, R13.reuse, R68 ;  /* 0x0000000d4e447223 */ /* 0x080fe40000000044 */
[-C--:B------:R-:W-:Y:S02]  /*43f0*/  FFMA R80, R54, R13.reuse, R53 ;  /* 0x0000000d36507223 */ /* 0x080fe40000000035 */
[----:B------:R-:W-:-:S02]  /*4400*/  FFMA R78, R42, R13, R18 ;  /* 0x0000000d2a4e7223 */ /* 0x000fc40000000012 */
[----:B0-----:R-:W-:Y:S01]  /*4410*/  FFMA R53, R20, R75, R91 ;  /* 0x0000004b14357223 */ /* 0x001fe2000000005b */
[----:B------:R-:W0:Y:S01]  /*4420*/  LDS.128 R16, [R10+0xf0] ;  /* 0x0000f0000a107984 */ /* 0x000e220000000c00 */
[----:B------:R-:W-:Y:S02]  /*4430*/  FFMA R52, R75, R21, R74 ;  /* 0x000000154b347223 */ /* 0x000fe4000000004a */
[C---:B------:R-:W-:Y:S01]  /*4440*/  FFMA R33, R12.reuse, R22, R105 ;  /* 0x000000160c217223 */ /* 0x040fe20000000069 */
[----:B------:R-:W2:Y:S01]  /*4450*/  LDS.64 R74, [R9+0x1d00] ;  /* 0x001d0000094a7984 */ /* 0x000ea20000000a00 */
[C---:B------:R-:W-:Y:S02]  /*4460*/  FFMA R99, R12.reuse, R62, R99 ;  /* 0x0000003e0c637223 */ /* 0x040fe40000000063 */
        /* <DEDUP_REMOVED lines=8> */
[C---:B------:R-:W-:Y:S02]  /*44f0*/  FFMA R101, R12.reuse, R54, R101 ;  /* 0x000000360c657223 */ /* 0x040fe40000000065 */
[----:B------:R-:W-:Y:S02]  /*4500*/  FFMA R45, R12, R46, R87 ;  /* 0x0000002e0c2d7223 */ /* 0x000fe40000000057 */
[----:B------:R-:W-:Y:S02]  /*4510*/  FFMA R84, R46, R13, R84 ;  /* 0x0000000d2e547223 */ /* 0x000fe40000000054 */
[----:B------:R-:W-:Y:S02]  /*4520*/  FFMA R33, R20, R23, R33 ;  /* 0x0000001714217223 */ /* 0x000fe40000000021 */
[----:B------:R-:W-:Y:S02]  /*4530*/  FFMA R70, R70, R13, R69 ;  /* 0x0000000d46467223 */ /* 0x000fe40000000045 */
[----:B------:R-:W-:-:S02]  /*4540*/  FFMA R95, R12, R26, R95 ;  /* 0x0000001a0c5f7223 */ /* 0x000fc4000000005f */
[C---:B------:R-:W-:Y:S02]  /*4550*/  FFMA R103, R12.reuse, R50, R103 ;  /* 0x000000320c677223 */ /* 0x040fe40000000067 */
[----:B------:R-:W-:Y:S02]  /*4560*/  FFMA R46, R12, R38, R89 ;  /* 0x000000260c2e7223 */ /* 0x000fe40000000059 */
[----:B------:R-:W-:Y:S02]  /*4570*/  FFMA R86, R38, R13, R36 ;  /* 0x0000000d26567223 */ /* 0x000fe40000000024 */
[----:B------:R-:W-:Y:S02]  /*4580*/  FFMA R65, R20, R79, R93 ;  /* 0x0000004f14417223 */ /* 0x000fe4000000005d */
[-C--:B------:R-:W-:Y:S02]  /*4590*/  FFMA R68, R79, R21.reuse, R68 ;  /* 0x000000154f447223 */ /* 0x080fe40000000044 */
[----:B------:R-:W-:-:S02]  /*45a0*/  FFMA R23, R23, R21, R32 ;  /* 0x0000001517177223 */ /* 0x000fc40000000020 */
[C---:B-1----:R-:W-:Y:S02]  /*45b0*/  FFMA R53, R28.reuse, R72, R53 ;  /* 0x000000481c357223 */ /* 0x042fe40000000035 */
[----:B------:R-:W-:Y:S02]  /*45c0*/  FFMA R52, R28, R73, R52 ;  /* 0x000000491c347223 */ /* 0x000fe40000000034 */
[-C--:B------:R-:W-:Y:S02]  /*45d0*/  FFMA R26, R26, R13.reuse, R25 ;  /* 0x0000000d1a1a7223 */ /* 0x080fe40000000019 */
[----:B------:R-:W-:Y:S02]  /*45e0*/  FFMA R50, R50, R13, R49 ;  /* 0x0000000d32327223 */ /* 0x000fe40000000031 */
[----:B------:R-:W-:Y:S02]  /*45f0*/  FFMA R44, R12, R34, R85 ;  /* 0x000000220c2c7223 */ /* 0x000fe40000000055 */
[----:B------:R-:W-:-:S02]  /*4600*/  FFMA R41, R20, R15, R41 ;  /* 0x0000000f14297223 */ /* 0x000fc40000000029 */
[----:B------:R-:W-:Y:S02]  /*4610*/  FFMA R32, R15, R21, R24 ;  /* 0x000000150f207223 */ /* 0x000fe40000000018 */
[C---:B------:R-:W-:Y:S01]  /*4620*/  FFMA R87, R20.reuse, R63, R99 ;  /* 0x0000003f14577223 */ /* 0x040fe20000000063 */
[----:B------:R-:W1:Y:S01]  /*4630*/  LDS.128 R12, [R10+0x170] ;  /* 0x000170000a0c7984 */ /* 0x000e620000000c00 */
[----:B------:R-:W-:Y:S02]  /*4640*/  FFMA R38, R63, R21, R62 ;  /* 0x000000153f267223 */ /* 0x000fe4000000003e */
[C---:B------:R-:W-:Y:S01]  /*4650*/  FFMA R77, R20.reuse, R59, R77 ;  /* 0x0000003b144d7223 */ /* 0x040fe2000000004d */
[----:B------:R-:W3:Y:S01]  /*4660*/  LDS.128 R60, [R10+0x370] ;  /* 0x000370000a3c7984 */ /* 0x000ee20000000c00 */
[----:B------:R-:W-:Y:S02]  /*4670*/  FFMA R76, R59, R21, R76 ;  /* 0x000000153b4c7223 */ /* 0x000fe4000000004c */
[----:B------:R-:W-:Y:S01]  /*4680*/  FFMA R91, R20, R83, R97 ;  /* 0x00000053145b7223 */ /* 0x000fe20000000061 */
[----:B------:R-:W4:Y:S01]  /*4690*/  LDS.128 R56, [R10+0x2f0] ;  /* 0x0002f0000a387984 */ /* 0x000f220000000c00 */
[----:B------:R-:W-:-:S02]  /*46a0*/  FFMA R40, R83, R21, R40 ;  /* 0x0000001553287223 */ /* 0x000fc40000000028 */
[----:B------:R-:W-:Y:S02]  /*46b0*/  FFMA R83, R20, R55, R101 ;  /* 0x0000003714537223 */ /* 0x000fe40000000065 */
[----:B0-----:R-:W-:Y:S02]  /*46c0*/  FFMA R101, R72, R16, R65 ;  /* 0x0000001048657223 */ /* 0x001fe40000000041 */
[----:B--2---:R-:W-:Y:S02]  /*46d0*/  FFMA R99, R74, R29, R53 ;  /* 0x0000001d4a637223 */ /* 0x004fe40000000035 */
[C---:B------:R-:W-:Y:S02]  /*46e0*/  FFMA R37, R20.reuse, R71, R37 ;  /* 0x0000004714257223 */ /* 0x040fe40000000025 */
[----:B------:R-:W-:Y:S02]  /*46f0*/  FFMA R22, R71, R21, R70 ;  /* 0x0000001547167223 */ /* 0x000fe40000000046 */
[----:B------:R-:W-:-:S02]  /*4700*/  FFMA R85, R20, R67, R109 ;  /* 0x0000004314557223 */ /* 0x000fc4000000006d */
[-C--:B------:R-:W-:Y:S02]  /*4710*/  FFMA R36, R67, R21.reuse, R66 ;  /* 0x0000001543247223 */ /* 0x080fe40000000042 */
[----:B------:R-:W-:Y:S01]  /*4720*/  FFMA R80, R55, R21, R80 ;  /* 0x0000001537507223 */ /* 0x000fe20000000050 */
[----:B------:R-:W0:Y:S01]  /*4730*/  LDS.128 R64, [R10+0x470] ;  /* 0x000470000a407984 */ /* 0x000e220000000c00 */
[----:B------:R-:W-:Y:S02]  /*4740*/  FFMA R16, R16, R73, R68 ;  /* 0x0000004910107223 */ /* 0x000fe40000000044 */
[----:B------:R-:W-:Y:S01]  /*4750*/  FFMA R29, R29, R75, R52 ;  /* 0x0000004b1d1d7223 */ /* 0x000fe20000000034 */
[----:B------:R-:W2:Y:S01]  /*4760*/  LDS.128 R68, [R10+0x3f0] ;  /* 0x0003f0000a447984 */ /* 0x000ea20000000c00 */
[C---:B------:R-:W-:Y:S02]  /*4770*/  FFMA R97, R20.reuse, R51, R103 ;  /* 0x0000003314617223 */ /* 0x040fe40000000067 */
[----:B------:R-:W-:Y:S01]  /*4780*/  FFMA R42, R51, R21, R50 ;  /* 0x00000015332a7223 */ /* 0x000fe20000000032 */
[----:B------:R-:W5:Y:S01]  /*4790*/  LDS.128 R52, [R10+0x4f0] ;  /* 0x0004f0000a347984 */ /* 0x000f620000000c00 */
[----:B------:R-:W-:-:S02]  /*47a0*/  FFMA R79, R20, R27, R95 ;  /* 0x0000001b144f7223 */ /* 0x000fc4000000005f */
[----:B------:R-:W-:Y:S01]  /*47b0*/  FFMA R34, R27, R21, R26 ;  /* 0x000000151b227223 */ /* 0x000fe2000000001a */
[----:B------:R-:W-:Y:S01]  /*47c0*/  LDS.128 R48, [R10+0x1f0] ;  /* 0x0001f0000a307984 */ /* 0x000fe20000000c00 */
[----:B------:R-:W-:Y:S02]  /*47d0*/  FFMA R81, R20, R43, R81 ;  /* 0x0000002b14517223 */ /* 0x000fe40000000051 */
[C---:B-1----:R-:W-:Y:S01]  /*47e0*/  FFMA R37, R72.reuse, R12, R37 ;  /* 0x0000000c48257223 */ /* 0x042fe20000000025 */
[----:B------:R-:W1:Y:S01]  /*47f0*/  LDS.128 R24, [R10+0x270] ;  /* 0x000270000a187984 */ /* 0x000e620000000c00 */
[----:B------:R-:W-:Y:S02]  /*4800*/  FFMA R78, R43, R21, R78 ;  /* 0x000000152b4e7223 */ /* 0x000fe4000000004e */
[----:B---3--:R-:W-:Y:S02]  /*4810*/  FFMA R111, R72, R60, R87 ;  /* 0x0000003c486f7223 */ /* 0x008fe40000000057 */
[----:B------:R-:W-:-:S02]  /*4820*/  FFMA R38, R60, R73, R38 ;  /* 0x000000493c267223 */ /* 0x000fc40000000026 */
[----:B----4-:R-:W-:Y:S02]  /*4830*/  FFMA R41, R72, R56, R41 ;  /* 0x0000003848297223 */ /* 0x010fe40000000029 */
[----:B------:R-:W-:Y:S02]  /*4840*/  FFMA R111, R74, R61, R111 ;  /* 0x0000003d4a6f7223 */ /* 0x000fe4000000006f */
[----:B------:R-:W-:Y:S02]  /*4850*/  FFMA R95, R20, R39, R46 ;  /* 0x00000027145f7223 */ /* 0x000fe4000000002e */
[----:B------:R-:W-:Y:S02]  /*4860*/  FFMA R86, R39, R21, R86 ;  /* 0x0000001527567223 */ /* 0x000fe40000000056 */
[C---:B------:R-:W-:Y:S02]  /*4870*/  FFMA R103, R74.reuse, R13, R37 ;  /* 0x0000000d4a677223 */ /* 0x040fe40000000025 */
[----:B------:R-:W-:-:S02]  /*4880*/  FFMA R87, R74, R57, R41 ;  /* 0x000000394a577223 */ /* 0x000fc40000000029 */
[----:B------:R-:W-:Y:S02]  /*4890*/  FFMA R61, R75, R61, R38 ;  /* 0x0000003d4b3d7223 */ /* 0x000fe40000000026 */
[C---:B------:R-:W-:Y:S02]  /*48a0*/  FFMA R89, R20.reuse, R35, R44 ;  /* 0x0000002314597223 */ /* 0x040fe4000000002c */
[----:B------:R-:W-:Y:S02]  /*48b0*/  FFMA R93, R20, R47, R45 ;  /* 0x0000002f145d7223 */ /* 0x000fe4000000002d */
[----:B0-----:R-:W-:Y:S02]  /*48c0*/  FFMA R91, R72, R64, R91 ;  /* 0x00000040485b7223 */ /* 0x001fe4000000005b */
[----:B------:R-:W-:Y:S02]  /*48d0*/  FFMA R64, R64, R73, R40 ;  /* 0x0000004940407223 */ /* 0x000fe40000000028 */
[----:B--2---:R-:W-:-:S02]  /*48e0*/  FFMA R85, R72, R68, R85 ;  /* 0x0000004448557223 */ /* 0x004fc40000000055 */
[-C--:B------:R-:W-:Y:S02]  /*48f0*/  FFMA R68, R68, R73.reuse, R36 ;  /* 0x0000004944447223 */ /* 0x080fe40000000024 */
[----:B-----5:R-:W-:Y:S01]  /*4900*/  FFMA R97, R72, R52, R97 ;  /* 0x0000003448617223 */ /* 0x020fe20000000061 */
[----:B------:R-:W0:Y:S01]  /*4910*/  LDS.128 R36, [R10+0x670] ;  /* 0x000670000a247984 */ /* 0x000e220000000c00 */
[----:B------:R-:W-:Y:S02]  /*4920*/  FFMA R52, R52, R73, R42 ;  /* 0x0000004934347223 */ /* 0x000fe4000000002a */
[----:B------:R-:W-:Y:S01]  /*4930*/  FFMA R84, R47, R21, R84 ;  /* 0x000000152f547223 */ /* 0x000fe20000000054 */
[----:B------:R-:W2:Y:S01]  /*4940*/  LDS.128 R40, [R10+0x5f0] ;  /* 0x0005f0000a287984 */ /* 0x000ea20000000c00 */
[----:B------:R-:W-:Y:S02]  /*4950*/  FFMA R22, R12, R73, R22 ;  /* 0x000000490c167223 */ /* 0x000fe40000000016 */
[C---:B-1----:R-:W-:Y:S01]  /*4960*/  FFMA R79, R72.reuse, R24, R79 ;  /* 0x00000018484f7223 */ /* 0x042fe2000000004f */
[----:B------:R-:W1:Y:S01]  /*4970*/  LDS.128 R44, [R10+0x570] ;  /* 0x000570000a2c7984 */ /* 0x000e620000000c00 */
[----:B------:R-:W-:-:S02]  /*4980*/  FFMA R33, R72, R48, R33 ;  /* 0x0000003048217223 */ /* 0x000fc40000000021 */
[----:B------:R-:W-:Y:S02]  /*4990*/  FFMA R32, R56, R73, R32 ;  /* 0x0000004938207223 */ /* 0x000fe40000000020 */
[CC--:B------:R-:W-:Y:S02]  /*49a0*/  FFMA R101, R74.reuse, R17.reuse, R101 ;  /* 0x000000114a657223 */ /* 0x0c0fe40000000065 */
[----:B------:R-:W-:Y:S02]  /*49b0*/  FFMA R17, R75, R17, R16 ;  /* 0x000000114b117223 */ /* 0x000fe40000000010 */
[----:B------:R-:W-:Y:S02]  /*49c0*/  FFMA R109, R74, R25, R79 ;  /* 0x000000194a6d7223 */ /* 0x000fe4000000004f */
[----:B------:R-:W-:Y:S02]  /*49d0*/  FFMA R82, R35, R21, R82 ;  /* 0x0000001523527223 */ /* 0x000fe40000000052 */
[----:B------:R-:W-:-:S02]  /*49e0*/  FFMA R105, R75, R13, R22 ;  /* 0x0000000d4b697223 */ /* 0x000fc40000000016 */
[-C--:B------:R-:W-:Y:S02]  /*49f0*/  FFMA R48, R48, R73.reuse, R23 ;  /* 0x0000004930307223 */ /* 0x080fe40000000017 */
[----:B------:R-:W-:Y:S01]  /*4a00*/  FFMA R16, R24, R73, R34 ;  /* 0x0000004918107223 */ /* 0x000fe20000000022 */
[----:B------:R-:W3:Y:S01]  /*4a10*/  LDS.128 R20, [R10+0x770] ;  /* 0x000770000a147984 */ /* 0x000ee20000000c00 */
[C---:B------:R-:W-:Y:S02]  /*4a20*/  FFMA R107, R74.reuse, R49, R33 ;  /* 0x000000314a6b7223 */ /* 0x040fe40000000021 */
[C---:B------:R-:W-:Y:S02]  /*4a30*/  FFMA R57, R75.reuse, R57, R32 ;  /* 0x000000394b397223 */ /* 0x040fe40000000020 */
[----:B------:R-:W4:Y:S01]  /*4a40*/  LDS.128 R32, [R10+0x6f0] ;  /* 0x0006f0000a207984 */ /* 0x000f220000000c00 */
[C---:B------:R-:W-:Y:S02]  /*4a50*/  FFMA R16, R75.reuse, R25, R16 ;  /* 0x000000194b107223 */ /* 0x040fe40000000010 */
[----:B------:R-:W-:Y:S01]  /*4a60*/  FFMA R49, R75, R49, R48 ;  /* 0x000000314b317223 */ /* 0x000fe20000000030 */
[----:B------:R-:W-:Y:S01]  /*4a70*/  LDS.64 R24, [R9+0x1e00] ;  /* 0x001e000009187984 */ /* 0x000fe20000000a00 */
[----:B------:R-:W-:-:S02]  /*4a80*/  FFMA R97, R74, R53, R97 ;  /* 0x000000354a617223 */ /* 0x000fc40000000061 */
[----:B------:R-:W-:Y:S02]  /*4a90*/  FFMA R52, R75, R53, R52 ;  /* 0x000000354b347223 */ /* 0x000fe40000000034 */
[----:B0-----:R-:W-:Y:S02]  /*4aa0*/  FFMA R81, R72, R36, R81 ;  /* 0x0000002448517223 */ /* 0x001fe40000000051 */
[-C--:B------:R-:W-:Y:S02]  /*4ab0*/  FFMA R36, R36, R73.reuse, R78 ;  /* 0x0000004924247223 */ /* 0x080fe4000000004e */
[----:B--2---:R-:W-:Y:S02]  /*4ac0*/  FFMA R12, R72, R40, R77 ;  /* 0x00000028480c7223 */ /* 0x004fe4000000004d */
[----:B------:R-:W-:Y:S02]  /*4ad0*/  FFMA R40, R40, R73, R76 ;  /* 0x0000004928287223 */ /* 0x000fe4000000004c */
[----:B------:R-:W0:Y:S01]  /*4ae0*/  LDS.128 R76, [R10+0x7f0] ;  /* 0x0007f0000a4c7984 */ /* 0x000e220000000c00 */
[----:B-1----:R-:W-:-:S02]  /*4af0*/  FFMA R83, R72, R44, R83 ;  /* 0x0000002c48537223 */ /* 0x002fc40000000053 */
[----:B------:R-:W-:Y:S02]  /*4b00*/  FFMA R80, R44, R73, R80 ;  /* 0x000000492c507223 */ /* 0x000fe40000000050 */
[CC--:B------:R-:W-:Y:S02]  /*4b10*/  FFMA R83, R74.reuse, R45.reuse, R83 ;  /* 0x0000002d4a537223 */ /* 0x0c0fe40000000053 */
[----:B------:R-:W-:Y:S02]  /*4b20*/  FFMA R80, R75, R45, R80 ;  /* 0x0000002d4b507223 */ /* 0x000fe40000000050 */
[C---:B------:R-:W-:Y:S02]  /*4b30*/  FFMA R45, R74.reuse, R41, R12 ;  /* 0x000000294a2d7223 */ /* 0x040fe4000000000c */
[----:B------:R-:W1:Y:S01]  /*4b40*/  LDS.64 R12, [R9+0x1f00] ;  /* 0x001f0000090c7984 */ /* 0x000e620000000a00 */
[C---:B------:R-:W-:Y:S02]  /*4b50*/  FFMA R81, R74.reuse, R37, R81 ;  /* 0x000000254a517223 */ /* 0x040fe40000000051 */
[----:B------:R-:W-:-:S02]  /*4b60*/  FFMA R85, R74, R69, R85 ;  /* 0x000000454a557223 */ /* 0x000fc40000000055 */
[----:B------:R-:W-:Y:S02]  /*4b70*/  FFMA R68, R75, R69, R68 ;  /* 0x000000454b447223 */ /* 0x000fe40000000044 */
[----:B---3--:R-:W-:Y:S02]  /*4b80*/  FFMA R93, R72, R20, R93 ;  /* 0x00000014485d7223 */ /* 0x008fe4000000005d */
[----:B------:R-:W-:Y:S02]  /*4b90*/  FFMA R84, R20, R73, R84 ;  /* 0x0000004914547223 */ /* 0x000fe40000000054 */
[----:B------:R-:W-:Y:S02]  /*4ba0*/  FFMA R91, R74, R65, R91 ;  /* 0x000000414a5b7223 */ /* 0x000fe4000000005b */
[----:B----4-:R-:W-:Y:S02]  /*4bb0*/  FFMA R89, R72, R32, R89 ;  /* 0x0000002048597223 */ /* 0x010fe40000000059 */
[----:B------:R-:W-:-:S02]  /*4bc0*/  FFMA R82, R32, R73, R82 ;  /* 0x0000004920527223 */ /* 0x000fc40000000052 */
[C---:B------:R-:W-:Y:S02]  /*4bd0*/  FFMA R64, R75.reuse, R65, R64 ;  /* 0x000000414b407223 */ /* 0x040fe40000000040 */
[C---:B------:R-:W-:Y:S02]  /*4be0*/  FFMA R40, R75.reuse, R41, R40 ;  /* 0x000000294b287223 */ /* 0x040fe40000000028 */
[C---:B------:R-:W-:Y:S02]  /*4bf0*/  FFMA R36, R75.reuse, R37, R36 ;  /* 0x000000254b247223 */ /* 0x040fe40000000024 */
[CC--:B------:R-:W-:Y:S02]  /*4c00*/  FFMA R89, R74.reuse, R33.reuse, R89 ;  /* 0x000000214a597223 */ /* 0x0c0fe40000000059 */
[----:B------:R-:W-:Y:S02]  /*4c10*/  FFMA R82, R75, R33, R82 ;  /* 0x000000214b527223 */ /* 0x000fe40000000052 */
[----:B------:R-:W-:-:S02]  /*4c20*/  FFMA R93, R74, R21, R93 ;  /* 0x000000154a5d7223 */ /* 0x000fc4000000005d */
[----:B0-----:R-:W-:Y:S02]  /*4c30*/  FFMA R95, R72, R76, R95 ;  /* 0x0000004c485f7223 */ /* 0x001fe4000000005f */
[----:B------:R-:W-:Y:S02]  /*4c40*/  FFMA R86, R76, R73, R86 ;  /* 0x000000494c567223 */ /* 0x000fe40000000056 */
[----:B------:R-:W-:Y:S02]  /*4c50*/  FFMA R95, R74, R77, R95 ;  /* 0x0000004d4a5f7223 */ /* 0x000fe4000000005f */
[C---:B------:R-:W-:Y:S02]  /*4c60*/  FFMA R84, R75.reuse, R21, R84 ;  /* 0x000000154b547223 */ /* 0x040fe40000000054 */
[----:B------:R-:W-:Y:S02]  /*4c70*/  FFMA R86, R75, R77, R86 ;  /* 0x0000004d4b567223 */ /* 0x000fe40000000056 */
[----:B------:R-:W-:-:S02]  /*4c80*/  FFMA R101, R24, R18, R101 ;  /* 0x0000001218657223 */ /* 0x000fc40000000065 */
[----:B------:R-:W-:Y:S02]  /*4c90*/  FFMA R107, R24, R50, R107 ;  /* 0x00000032186b7223 */ /* 0x000fe4000000006b */
[-C--:B------:R-:W-:Y:S02]  /*4ca0*/  FFMA R18, R18, R25.reuse, R17 ;  /* 0x0000001912127223 */ /* 0x080fe40000000011 */
[----:B------:R-:W-:Y:S02]  /*4cb0*/  FFMA R50, R50, R25, R49 ;  /* 0x0000001932327223 */ /* 0x000fe40000000031 */
[C---:B------:R-:W-:Y:S02]  /*4cc0*/  FFMA R87, R24.reuse, R58, R87 ;  /* 0x0000003a18577223 */ /* 0x040fe40000000057 */
[C---:B------:R-:W-:Y:S02]  /*4cd0*/  FFMA R111, R24.reuse, R62, R111 ;  /* 0x0000003e186f7223 */ /* 0x040fe4000000006f */
[----:B------:R-:W-:-:S02]  /*4ce0*/  FFMA R97, R24, R54, R97 ;  /* 0x0000003618617223 */ /* 0x000fc40000000061 */
[-C--:B------:R-:W-:Y:S02]  /*4cf0*/  FFMA R52, R54, R25.reuse, R52 ;  /* 0x0000001936347223 */ /* 0x080fe40000000034 */
[C---:B------:R-:W-:Y:S02]  /*4d00*/  FFMA R81, R24.reuse, R38, R81 ;  /* 0x0000002618517223 */ /* 0x040fe40000000051 */
[C---:B------:R-:W-:Y:S02]  /*4d10*/  FFMA R99, R24.reuse, R30, R99 ;  /* 0x0000001e18637223 */ /* 0x040fe40000000063 */
[----:B------:R-:W-:Y:S02]  /*4d20*/  FFMA R103, R24, R14, R103 ;  /* 0x0000000e18677223 */ /* 0x000fe40000000067 */
[-C--:B------:R-:W-:Y:S02]  /*4d30*/  FFMA R58, R58, R25.reuse, R57 ;  /* 0x000000193a3a7223 */ /* 0x080fe40000000039 */
[----:B------:R-:W-:-:S02]  /*4d40*/  FFMA R62, R62, R25, R61 ;  /* 0x000000193e3e7223 */ /* 0x000fc4000000003d */
[----:B------:R-:W-:Y:S02]  /*4d50*/  FFMA R17, R24, R46, R83 ;  /* 0x0000002e18117223 */ /* 0x000fe40000000053 */
[-C--:B------:R-:W-:Y:S02]  /*4d60*/  FFMA R80, R46, R25.reuse, R80 ;  /* 0x000000192e507223 */ /* 0x080fe40000000050 */
[----:B------:R-:W-:Y:S02]  /*4d70*/  FFMA R95, R24, R78, R95 ;  /* 0x0000004e185f7223 */ /* 0x000fe4000000005f */
[-C--:B------:R-:W-:Y:S02]  /*4d80*/  FFMA R30, R30, R25.reuse, R29 ;  /* 0x000000191e1e7223 */ /* 0x080fe4000000001d */
[----:B------:R-:W-:Y:S02]  /*4d90*/  FFMA R14, R14, R25, R105 ;  /* 0x000000190e0e7223 */ /* 0x000fe40000000069 */
[----:B------:R-:W-:-:S02]  /*4da0*/  FFMA R109, R24, R26, R109 ;  /* 0x0000001a186d7223 */ /* 0x000fc4000000006d */
[-C--:B------:R-:W-:Y:S02]  /*4db0*/  FFMA R16, R26, R25.reuse, R16 ;  /* 0x000000191a107223 */ /* 0x080fe40000000010 */
[----:B------:R-:W-:Y:S02]  /*4dc0*/  FFMA R49, R24, R70, R85 ;  /* 0x0000004618317223 */ /* 0x000fe40000000055 */
[-C--:B------:R-:W-:Y:S02]  /*4dd0*/  FFMA R68, R70, R25.reuse, R68 ;  /* 0x0000001946447223 */ /* 0x080fe40000000044 */
[----:B------:R-:W-:Y:S02]  /*4de0*/  FFMA R91, R24, R66, R91 ;  /* 0x00000042185b7223 */ /* 0x000fe4000000005b */
[----:B------:R-:W-:Y:S02]  /*4df0*/  FFMA R64, R66, R25, R64 ;  /* 0x0000001942407223 */ /* 0x000fe40000000040 */
[----:B------:R-:W-:-:S02]  /*4e00*/  FFMA R61, R24, R42, R45 ;  /* 0x0000002a183d7223 */ /* 0x000fc4000000002d */
[-C--:B------:R-:W-:Y:S02]  /*4e10*/  FFMA R46, R42, R25.reuse, R40 ;  /* 0x000000192a2e7223 */ /* 0x080fe40000000028 */
[-C--:B------:R-:W-:Y:S02]  /*4e20*/  FFMA R20, R38, R25.reuse, R36 ;  /* 0x0000001926147223 */ /* 0x080fe40000000024 */
[----:B------:R-:W-:Y:S02]  /*4e30*/  FFMA R21, R24, R34, R89 ;  /* 0x0000002218157223 */ /* 0x000fe40000000059 */
[-C--:B------:R-:W-:Y:S02]  /*4e40*/  FFMA R82, R34, R25.reuse, R82 ;  /* 0x0000001922527223 */ /* 0x080fe40000000052 */
[----:B------:R-:W-:Y:S02]  /*4e50*/  FFMA R93, R24, R22, R93 ;  /* 0x00000016185d7223 */ /* 0x000fe4000000005d */
[----:B------:R-:W-:-:S02]  /*4e60*/  FFMA R84, R22, R25, R84 ;  /* 0x0000001916547223 */ /* 0x000fc40000000054 */
[----:B------:R-:W-:Y:S02]  /*4e70*/  FFMA R86, R78, R25, R86 ;  /* 0x000000194e567223 */ /* 0x000fe40000000056 */
[----:B-1----:R-:W-:Y:S02]  /*4e80*/  FFMA R60, R51, R13, R50 ;  /* 0x0000000d333c7223 */ /* 0x002fe40000000032 */
[C---:B------:R-:W-:Y:S02]  /*4e90*/  FFMA R45, R12.reuse, R55, R97 ;  /* 0x000000370c2d7223 */ /* 0x040fe40000000061 */
[----:B------:R-:W-:Y:S02]  /*4ea0*/  FFMA R44, R55, R13, R52 ;  /* 0x0000000d372c7223 */ /* 0x000fe40000000034 */
[C---:B------:R-:W-:Y:S02]  /*4eb0*/  FFMA R53, R12.reuse, R39, R81 ;  /* 0x000000270c357223 */ /* 0x040fe40000000051 */
[----:B------:R-:W-:-:S02]  /*4ec0*/  FFMA R83, R12, R51, R107 ;  /* 0x000000330c537223 */ /* 0x000fc4000000006b */
[C---:B------:R-:W-:Y:S02]  /*4ed0*/  FFMA R69, R12.reuse, R59, R87 ;  /* 0x0000003b0c457223 */ /* 0x040fe40000000057 */
[----:B------:R-:W-:Y:S02]  /*4ee0*/  FFMA R50, R59, R13, R58 ;  /* 0x0000000d3b327223 */ /* 0x000fe4000000003a */
[C---:B------:R-:W-:Y:S02]  /*4ef0*/  FFMA R89, R12.reuse, R63, R111 ;  /* 0x0000003f0c597223 */ /* 0x040fe4000000006f */
[C---:B------:R-:W-:Y:S02]  /*4f00*/  FFMA R55, R12.reuse, R47, R17 ;  /* 0x0000002f0c377223 */ /* 0x040fe40000000011 */
[C---:B------:R-:W-:Y:S02]  /*4f10*/  FFMA R81, R12.reuse, R79, R95 ;  /* 0x0000004f0c517223 */ /* 0x040fe4000000005f */
[----:B------:R-:W-:-:S02]  /*4f20*/  FFMA R85, R12, R31, R99 ;  /* 0x0000001f0c557223 */ /* 0x000fc40000000063 */
[----:B------:R-:W-:Y:S02]  /*4f30*/  FFMA R36, R31, R13, R30 ;  /* 0x0000000d1f247223 */ /* 0x000fe4000000001e */
[C---:B------:R-:W-:Y:S02]  /*4f40*/  FFMA R37, R12.reuse, R19, R101 ;  /* 0x000000130c257223 */ /* 0x040fe40000000065 */
[----:B------:R-:W-:Y:S02]  /*4f50*/  FFMA R38, R19, R13, R18 ;  /* 0x0000000d13267223 */ /* 0x000fe40000000012 */
[C---:B------:R-:W-:Y:S02]  /*4f60*/  FFMA R77, R12.reuse, R15, R103 ;  /* 0x0000000f0c4d7223 */ /* 0x040fe40000000067 */
[----:B------:R-:W-:Y:S02]  /*4f70*/  FFMA R54, R15, R13, R14 ;  /* 0x0000000d0f367223 */ /* 0x000fe4000000000e */
[----:B------:R-:W-:-:S02]  /*4f80*/  FFMA R51, R12, R27, R109 ;  /* 0x0000001b0c337223 */ /* 0x000fc4000000006d */
[-C--:B------:R-:W-:Y:S02]  /*4f90*/  FFMA R48, R27, R13.reuse, R16 ;  /* 0x0000000d1b307223 */ /* 0x080fe40000000010 */
[----:B------:R-:W-:Y:S02]  /*4fa0*/  FFMA R63, R63, R13, R62 ;  /* 0x0000000d3f3f7223 */ /* 0x000fe4000000003e */
[C---:B------:R-:W-:Y:S02]  /*4fb0*/  FFMA R49, R12.reuse, R71, R49 ;  /* 0x000000470c317223 */ /* 0x040fe40000000031 */
[----:B------:R-:W-:Y:S02]  /*4fc0*/  FFMA R42, R71, R13, R68 ;  /* 0x0000000d472a7223 */ /* 0x000fe40000000044 */
[----:B------:R-:W-:Y:S02]  /*4fd0*/  FFMA R41, R12, R67, R91 ;  /* 0x000000430c297223 */ /* 0x000fe4000000005b */
[----:B------:R-:W-:-:S02]  /*4fe0*/  FFMA R40, R67, R13, R64 ;  /* 0x0000000d43287223 */ /* 0x000fc40000000040 */
[----:B------:R-:W-:Y:S02]  /*4ff0*/  FFMA R47, R47, R13, R80 ;  /* 0x0000000d2f2f7223 */ /* 0x000fe40000000050 */
[C---:B------:R-:W-:Y:S02]  /*5000*/  FFMA R61, R12.reuse, R43, R61 ;  /* 0x0000002b0c3d7223 */ /* 0x040fe4000000003d */
[-C--:B------:R-:W-:Y:S02]  /*5010*/  FFMA R46, R43, R13.reuse, R46 ;  /* 0x0000000d2b2e7223 */ /* 0x080fe4000000002e */
[----:B------:R-:W-:Y:S02]  /*5020*/  FFMA R52, R39, R13, R20 ;  /* 0x0000000d27347223 */ /* 0x000fe40000000014 */
[----:B------:R-:W-:Y:S02]  /*5030*/  FFMA R59, R12, R35, R21 ;  /* 0x000000230c3b7223 */ /* 0x000fe40000000015 */
[----:B------:R-:W-:-:S02]  /*5040*/  FFMA R58, R35, R13, R82 ;  /* 0x0000000d233a7223 */ /* 0x000fc40000000052 */
[----:B------:R-:W-:Y:S02]  /*5050*/  FFMA R57, R12, R23, R93 ;  /* 0x000000170c397223 */ /* 0x000fe4000000005d */
[-C--:B------:R-:W-:Y:S02]  /*5060*/  FFMA R56, R23, R13.reuse, R84 ;  /* 0x0000000d17387223 */ /* 0x080fe40000000054 */
[----:B------:R-:W-:Y:S01]  /*5070*/  FFMA R79, R79, R13, R86 ;  /* 0x0000000d4f4f7223 */ /* 0x000fe20000000056 */
[----:B------:R-:W-:Y:S01]  /*5080*/  @P0 CALL.REL.NOINC `(.L_x_0) ;  /* 0x0000001000000944 */ /* 0x000fe20003c00000 */
[----:B------:R-:W-:Y:S05]  /*5090*/  BRA `(.L_x_1) ;  /* 0xffffb25000007947 */ /* 0x000fea000383ffff */
.L_x_0:
[----:B------:R-:W-:Y:S01]  /*50a0*/  IMAD R2, R7, 0xc400, R2 ;  /* 0x0000c40007027824 */ /* 0x000fe200078e0202 */
[----:B------:R-:W-:Y:S02]  /*50b0*/  SHF.L.U32 R0, R0, 0x1, RZ ;  /* 0x0000000100007819 */ /* 0x000fe400000006ff */
[----:B------:R-:W-:Y:S02]  /*50c0*/  SHF.R.U32.HI R8, RZ, 0x2, R8 ;  /* 0x00000002ff087819 */ /* 0x000fe40000011608 */
[----:B------:R-:W-:-:S02]  /*50d0*/  LEA R3, R3, R2, 0x3 ;  /* 0x0000000203037211 */ /* 0x000fc400078e18ff */
[----:B------:R-:W-:Y:S02]  /*50e0*/  LOP3.LUT R0, R0, 0x6, RZ, 0xc0, !PT ;  /* 0x0000000600007812 */ /* 0x000fe400078ec0ff */
[----:B------:R-:W-:Y:S02]  /*50f0*/  FMNMX R7, RZ, R38, !PT ;  /* 0x00000026ff077209 */ /* 0x000fe40007800000 */
[----:B------:R-:W-:Y:S02]  /*5100*/  IADD3 R3, R0, R3, RZ ;  /* 0x0000000300037210 */ /* 0x000fe40007ffe0ff */
[----:B------:R-:W-:Y:S02]  /*5110*/  FMNMX R9, RZ, R54, !PT ;  /* 0x00000036ff097209 */ /* 0x000fe40007800000 */
[----:B------:R-:W-:Y:S01]  /*5120*/  FMNMX R11, RZ, R60, !PT ;  /* 0x0000003cff0b7209 */ /* 0x000fe20007800000 */
[----:B------:R-:W-:Y:S01]  /*5130*/  IMAD R3, R8, 0x38, R3 ;  /* 0x0000003808037824 */ /* 0x000fe200078e0203 */
[----:B------:R-:W-:-:S02]  /*5140*/  FMNMX R85, RZ, R85, !PT ;  /* 0x00000055ff557209 */ /* 0x000fc40007800000 */
[----:B------:R-:W-:Y:S01]  /*5150*/  FMNMX R37, RZ, R37, !PT ;  /* 0x00000025ff257209 */ /* 0x000fe20007800000 */
[----:B------:R-:W-:Y:S01]  /*5160*/  IMAD.WIDE R4, R3, R4, c[0x0][0x170] ;  /* 0x00005c0003047625 */ /* 0x000fe200078e0204 */
[----:B------:R-:W-:Y:S02]  /*5170*/  FMNMX R3, RZ, R36, !PT ;  /* 0x00000024ff037209 */ /* 0x000fe40007800000 */
[----:B------:R-:W-:Y:S02]  /*5180*/  FMNMX R77, RZ, R77, !PT ;  /* 0x0000004dff4d7209 */ /* 0x000fe40007800000 */
[----:B------:R0:W-:Y:S01]  /*5190*/  STG.E [R4.64+0x3104], R7 ;  /* 0x0031040704007986 */ /* 0x0001e2000c101904 */
[----:B------:R-:W-:Y:S02]  /*51a0*/  FMNMX R83, RZ, R83, !PT ;  /* 0x00000053ff537209 */ /* 0x000fe40007800000 */
[----:B------:R-:W-:Y:S01]  /*51b0*/  FMNMX R51, RZ, R51, !PT ;  /* 0x00000033ff337209 */ /* 0x000fe20007800000 */
[----:B------:R1:W-:Y:S01]  /*51c0*/  STG.E [R4.64+0x4], R3 ;  /* 0x0000040304007986 */ /* 0x0003e2000c101904 */
[----:B------:R-:W-:-:S02]  /*51d0*/  FMNMX R69, RZ, R69, !PT ;  /* 0x00000045ff457209 */ /* 0x000fc40007800000 */
[----:B------:R-:W-:Y:S01]  /*51e0*/  FMNMX R13, RZ, R50, !PT ;  /* 0x00000032ff0d7209 */ /* 0x000fe20007800000 */
[----:B------:R2:W-:Y:S01]  /*51f0*/  STG.E [R4.64+0x6204], R9 ;  /* 0x0062040904007986 */ /* 0x0005e2000c101904 */
[----:B------:R-:W-:Y:S02]  /*5200*/  FMNMX R89, RZ, R89, !PT ;  /* 0x00000059ff597209 */ /* 0x000fe40007800000 */
[----:B------:R-:W-:Y:S01]  /*5210*/  FMNMX R63, RZ, R63, !PT ;  /* 0x0000003fff3f7209 */ /* 0x000fe20007800000 */
[----:B------:R-:W-:Y:S01]  /*5220*/  STG.E [R4.64+0x9304], R11 ;  /* 0x0093040b04007986 */ /* 0x000fe2000c101904 */
[----:B0-----:R-:W-:Y:S02]  /*5230*/  FMNMX R7, RZ, R42, !PT ;  /* 0x0000002aff077209 */ /* 0x001fe40007800000 */
[----:B------:R-:W-:Y:S01]  /*5240*/  FMNMX R49, RZ, R49, !PT ;  /* 0x00000031ff317209 */ /* 0x000fe20007800000 */
[----:B------:R-:W-:Y:S01]  /*5250*/  STG.E [R4.64], R85 ;  /* 0x0000005504007986 */ /* 0x000fe2000c101904 */
[----:B-1----:R-:W-:-:S02]  /*5260*/  FMNMX R3, RZ, R48, !PT ;  /* 0x00000030ff037209 */ /* 0x002fc40007800000 */
[----:B------:R-:W-:Y:S01]  /*5270*/  FMNMX R41, RZ, R41, !PT ;  /* 0x00000029ff297209 */ /* 0x000fe20007800000 */
[----:B------:R0:W-:Y:S01]  /*5280*/  STG.E [R4.64+0x15704], R7 ;  /* 0x0157040704007986 */ /* 0x0001e2000c101904 */
[----:B--2---:R-:W-:Y:S02]  /*5290*/  FMNMX R9, RZ, R44, !PT ;  /* 0x0000002cff097209 */ /* 0x004fe40007800000 */
[----:B------:R-:W-:Y:S01]  /*52a0*/  FMNMX R45, RZ, R45, !PT ;  /* 0x0000002dff2d7209 */ /* 0x000fe20007800000 */
[----:B------:R1:W-:Y:S01]  /*52b0*/  STG.E [R4.64+0xc404], R3 ;  /* 0x00c4040304007986 */ /* 0x0003e2000c101904 */
[----:B------:R-:W-:Y:S02]  /*52c0*/  FMNMX R55, RZ, R55, !PT ;  /* 0x00000037ff377209 */ /* 0x000fe40007800000 */
[----:B------:R-:W-:Y:S01]  /*52d0*/  FMNMX R47, RZ, R47, !PT ;  /* 0x0000002fff2f7209 */ /* 0x000fe20007800000 */
[----:B------:R2:W-:Y:S01]  /*52e0*/  STG.E [R4.64+0x1b904], R9 ;  /* 0x01b9040904007986 */ /* 0x0005e2000c101904 */
[----:B------:R-:W-:-:S02]  /*52f0*/  FMNMX R61, RZ, R61, !PT ;  /* 0x0000003dff3d7209 */ /* 0x000fc40007800000 */
[----:B------:R-:W-:Y:S01]  /*5300*/  FMNMX R53, RZ, R53, !PT ;  /* 0x00000035ff357209 */ /* 0x000fe20007800000 */
[----:B------:R-:W-:Y:S01]  /*5310*/  STG.E [R4.64+0x3100], R37 ;  /* 0x0031002504007986 */ /* 0x000fe2000c101904 */
[----:B0-----:R-:W-:Y:S02]  /*5320*/  FMNMX R7, RZ, R46, !PT ;  /* 0x0000002eff077209 */ /* 0x001fe40007800000 */
[----:B------:R-:W-:Y:S01]  /*5330*/  FMNMX R11, RZ, R52, !PT ;  /* 0x00000034ff0b7209 */ /* 0x000fe20007800000 */
[----:B------:R-:W-:Y:S01]  /*5340*/  STG.E [R4.64+0x6200], R77 ;  /* 0x0062004d04007986 */ /* 0x000fe2000c101904 */
[----:B-1----:R-:W-:Y:S02]  /*5350*/  FMNMX R3, RZ, R40, !PT ;  /* 0x00000028ff037209 */ /* 0x002fe40007800000 */
[----:B------:R-:W-:Y:S01]  /*5360*/  FMNMX R59, RZ, R59, !PT ;  /* 0x0000003bff3b7209 */ /* 0x000fe20007800000 */
[----:B------:R-:W-:Y:S01]  /*5370*/  STG.E [R4.64+0x9300], R83 ;  /* 0x0093005304007986 */ /* 0x000fe2000c101904 */
[----:B------:R-:W-:-:S02]  /*5380*/  FMNMX R57, RZ, R57, !PT ;  /* 0x00000039ff397209 */ /* 0x000fc40007800000 */
[----:B--2---:R-:W-:Y:S01]  /*5390*/  FMNMX R9, RZ, R56, !PT ;  /* 0x00000038ff097209 */ /* 0x004fe20007800000 */
[----:B------:R0:W-:Y:S01]  /*53a0*/  STG.E [R4.64+0x18804], R3 ;  /* 0x0188040304007986 */ /* 0x0001e2000c101904 */
[----:B------:R-:W-:Y:S02]  /*53b0*/  FMNMX R81, RZ, R81, !PT ;  /* 0x00000051ff517209 */ /* 0x000fe40007800000 */
[----:B------:R-:W-:Y:S01]  /*53c0*/  FMNMX R79, RZ, R79, !PT ;  /* 0x0000004fff4f7209 */ /* 0x000fe20007800000 */
[----:B------:R-:W-:Y:S04]  /*53d0*/  STG.E [R4.64+0xc400], R51 ;  /* 0x00c4003304007986 */ /* 0x000fe8000c101904 */
[----:B------:R-:W-:Y:S01]  /*53e0*/  STG.E [R4.64+0xf500], R69 ;  /* 0x00f5004504007986 */ /* 0x000fe2000c101904 */
[----:B0-----:R-:W-:-:S03]  /*53f0*/  FMNMX R3, RZ, R58, !PT ;  /* 0x0000003aff037209 */ /* 0x001fc60007800000 */
[----:B------:R-:W-:Y:S04]  /*5400*/  STG.E [R4.64+0xf504], R13 ;  /* 0x00f5040d04007986 */ /* 0x000fe8000c101904 */
        /* <DEDUP_REMOVED lines=16> */
[----:B------:R-:W-:Y:S01]  /*5510*/  STG.E [R4.64+0x2df04], R79 ;  /* 0x02df044f04007986 */ /* 0x000fe2000c101904 */
[----:B------:R-:W-:Y:S05]  /*5520*/  EXIT ;  /* 0x000000000000794d */ /* 0x000fea0003800000 */
.L_x_2:
[----:B------:R-:W-:-:S00]  /*5530*/  BRA `(.L_x_2) ;  /* 0xfffffff000007947 */ /* 0x000fc0000383ffff */
[----:B------:R-:W-:-:S00]  /*5540*/  NOP ;  /* 0x0000000000007918 */ /* 0x000fc00000000000 */
        /* <DEDUP_REMOVED lines=11> */
.L_x_3:


//--------------------- .nv.shared.candidate4     --------------------------
	.section	.nv.shared.candidate4,"aw",@nobits
	.align	4
.nv.shared.candidate4:
	.zero		24576
